// auto-generated by cutlass_sweep.gemm — config: {"arch": "sm_100", "cluster_m": 1, "cluster_n": 1, "dtype": "tf32", "dtype_b": "tf32", "layout": "nt", "stages": 0, "tile_k": 64, "tile_m": 64, "tile_n": 128}
#include "cutlass/cutlass.h"
#include "cutlass/gemm/collective/collective_builder.hpp"
#include "cutlass/gemm/device/gemm_universal_adapter.h"
#include "cutlass/gemm/kernel/gemm_universal.hpp"
#include "cutlass/epilogue/collective/collective_builder.hpp"

using ElemA = cutlass::tfloat32_t;
using ElemB = cutlass::tfloat32_t;
using ElemCD = cutlass::tfloat32_t;
using Acc  = float;
using TileShape    = cute::Shape<cute::_64, cute::_128, cute::_64>;
using ClusterShape = cute::Shape<cute::_1, cute::_1, cute::_1>;

using CollectiveEpilogue = typename cutlass::epilogue::collective::CollectiveBuilder<
    cutlass::arch::Sm100, cutlass::arch::OpClassTensorOp,
    TileShape, ClusterShape,
    cutlass::epilogue::collective::EpilogueTileAuto,
    Acc, Acc,
    ElemCD, cutlass::layout::RowMajor, 128 / cutlass::sizeof_bits<ElemCD>::value,
    ElemCD, cutlass::layout::RowMajor, 128 / cutlass::sizeof_bits<ElemCD>::value,
    cutlass::epilogue::collective::EpilogueScheduleAuto
  >::CollectiveOp;

using CollectiveMainloop = typename cutlass::gemm::collective::CollectiveBuilder<
    cutlass::arch::Sm100, cutlass::arch::OpClassTensorOp,
    ElemA, cutlass::layout::RowMajor, 128 / cutlass::sizeof_bits<ElemA>::value,
    ElemB, cutlass::layout::ColumnMajor, 128 / cutlass::sizeof_bits<ElemB>::value,
    Acc,
    TileShape, ClusterShape,
    cutlass::gemm::collective::StageCountAutoCarveout<static_cast<int>(sizeof(typename CollectiveEpilogue::SharedStorage))>,
    cutlass::gemm::collective::KernelScheduleAuto
  >::CollectiveOp;

using GemmKernel = cutlass::gemm::kernel::GemmUniversal<
    cute::Shape<int,int,int,int>,
    CollectiveMainloop,
    CollectiveEpilogue
>;
using Gemm = cutlass::gemm::device::GemmUniversalAdapter<GemmKernel>;

// Force the device kernel symbol into the cubin without needing a host main.
auto* _anchor = &cutlass::device_kernel<GemmKernel>;


// ===== COMPILED SASS (sm_100a) =====

	.target	sm_100a

	.elftype	@"ET_EXEC"


//--------------------- .note.nv.tkinfo           --------------------------
	.section	.note.nv.tkinfo,"",@"SHT_NOTE"
	.sectionflags	@"SHF_NOTE_NV_TKINFO"
	.tkinfo
        /*0018*/ 	.word	0x00000002
        /*0030*/ 	.string	""
        /*0030*/ 	.string	"ptxas"
        /*0030*/ 	.string	"Cuda compilation tools, release 13.0, V13.0.88"
        /*0030*/ 	.string	"Build cuda_13.0.r13.0/compiler.36424714_0"
        /*0030*/ 	.string	"-arch sm_100a -m 64 "



//--------------------- .note.nv.cuinfo           --------------------------
	.section	.note.nv.cuinfo,"",@"SHT_NOTE"
	.sectionflags	@"SHF_NOTE_NV_CUINFO"
        /*0018*/ 	.short	0x0002
        /*001a*/ 	.short	0x0064
        /*001c*/ 	.short	0x0082
	.zero		2


//--------------------- .nv.info                  --------------------------
	.section	.nv.info,"",@"SHT_CUDA_INFO"
	.align	4


	//----- nvinfo : EIATTR_REGCOUNT
	.align		4
        /*0000*/ 	.byte	0x04, 0x2f
        /*0002*/ 	.short	(.L_19 - .L_18)
	.align		4
.L_18:
        /*0004*/ 	.word	index@(_ZN7cutlass13device_kernelINS_4gemm6kernel13GemmUniversalIN4cute5tupleIJiiiiEEENS1_10collective13CollectiveMmaINS1_35MainloopSm100TmaUmmaWarpSpecializedILi4ELi2ELi4ENS5_IJNS4_1CILi1EEESB_SB_EEEEENS5_IJNSA_ILi64EEENSA_ILi128EEESE_EEENS_10tfloat32_tENS5_IJlSB_lEEESH_SI_NS4_8TiledMMAINS4_8MMA_AtomIJNS4_17SM100_MMA_TF32_SSISH_SH_fLi64ELi128ELNS4_4UMMA5MajorE0ELSN_0ELNSM_7ScaleInE0ELSO_0EEEEEENS4_6LayoutISC_NS5_IJNSA_ILi0EEESS_SS_EEEEENS5_IJNS4_10UnderscoreESV_SV_EEEEENS4_13SM90_TMA_LOADENS4_14ComposedLayoutINS4_7SwizzleILi3ELi4ELi3EEENS4_18smem_ptr_flag_bitsILi32EEENSR_INS5_IJNSA_ILi8EEENSA_ILi32EEEEEENS5_IJS15_SB_EEEEEEEvNS4_8identityESY_S19_vS1A_EENS_8epilogue10collective18CollectiveEpilogueINS1C_23Sm100TmaWarpSpecializedILi4ELi2ELi16ELb1ELb0EEEJSG_NS5_IJNSR_ISE_SB_EENSR_IS15_SB_EEEEESH_SI_SH_SI_NS1C_6fusion15FusionCallbacksIS1G_NS1K_17LinearCombinationISH_fSH_fLNS_15FloatRoundStyleE2EEESG_S1J_JEEENS4_5SM1004TMEM4LOAD26SM100_TMEM_LOAD_16dp128b8xESY_S19_NS4_17SM75_U32x4_LDSM_NENS4_14SM90_TMA_STOREES19_NS4_17SM90_U32x4_STSM_NENS4_39AutoVectorizingCopyWithAssumedAlignmentILi128EEEEEEvvEEEEvNT_6ParamsE)
        /*0008*/ 	.word	0x0000005e


	//----- nvinfo : EIATTR_FRAME_SIZE
	.align		4
.L_19:
        /*000c*/ 	.byte	0x04, 0x11
        /*000e*/ 	.short	(.L_21 - .L_20)
	.align		4
.L_20:
        /*0010*/ 	.word	index@($__internal_2_$__cuda_sm10x_tcgen05_guardrail_trap_unallocated_columns_being_dealloced)
        /*0014*/ 	.word	0x00000000


	//----- nvinfo : EIATTR_FRAME_SIZE
	.align		4
.L_21:
        /*0018*/ 	.byte	0x04, 0x11
        /*001a*/ 	.short	(.L_23 - .L_22)
	.align		4
.L_22:
        /*001c*/ 	.word	index@($__internal_1_$__cuda_sm10x_tcgen05_guardrail_trap_phase_invalid_during_alloc)
        /*0020*/ 	.word	0x00000000


	//----- nvinfo : EIATTR_FRAME_SIZE
	.align		4
.L_23:
        /*0024*/ 	.byte	0x04, 0x11
        /*0026*/ 	.short	(.L_25 - .L_24)
	.align		4
.L_24:
        /*0028*/ 	.word	index@($__internal_0_$__cuda_sm10x_tcgen05_guardrail_trap_col_being_dealloced_not_returned_by_alloc)
        /*002c*/ 	.word	0x00000000


	//----- nvinfo : EIATTR_FRAME_SIZE
	.align		4
.L_25:
        /*0030*/ 	.byte	0x04, 0x11
        /*0032*/ 	.short	(.L_27 - .L_26)
	.align		4
.L_26:
        /*0034*/ 	.word	index@(_ZN7cutlass13device_kernelINS_4gemm6kernel13GemmUniversalIN4cute5tupleIJiiiiEEENS1_10collective13CollectiveMmaINS1_35MainloopSm100TmaUmmaWarpSpecializedILi4ELi2ELi4ENS5_IJNS4_1CILi1EEESB_SB_EEEEENS5_IJNSA_ILi64EEENSA_ILi128EEESE_EEENS_10tfloat32_tENS5_IJlSB_lEEESH_SI_NS4_8TiledMMAINS4_8MMA_AtomIJNS4_17SM100_MMA_TF32_SSISH_SH_fLi64ELi128ELNS4_4UMMA5MajorE0ELSN_0ELNSM_7ScaleInE0ELSO_0EEEEEENS4_6LayoutISC_NS5_IJNSA_ILi0EEESS_SS_EEEEENS5_IJNS4_10UnderscoreESV_SV_EEEEENS4_13SM90_TMA_LOADENS4_14ComposedLayoutINS4_7SwizzleILi3ELi4ELi3EEENS4_18smem_ptr_flag_bitsILi32EEENSR_INS5_IJNSA_ILi8EEENSA_ILi32EEEEEENS5_IJS15_SB_EEEEEEEvNS4_8identityESY_S19_vS1A_EENS_8epilogue10collective18CollectiveEpilogueINS1C_23Sm100TmaWarpSpecializedILi4ELi2ELi16ELb1ELb0EEEJSG_NS5_IJNSR_ISE_SB_EENSR_IS15_SB_EEEEESH_SI_SH_SI_NS1C_6fusion15FusionCallbacksIS1G_NS1K_17LinearCombinationISH_fSH_fLNS_15FloatRoundStyleE2EEESG_S1J_JEEENS4_5SM1004TMEM4LOAD26SM100_TMEM_LOAD_16dp128b8xESY_S19_NS4_17SM75_U32x4_LDSM_NENS4_14SM90_TMA_STOREES19_NS4_17SM90_U32x4_STSM_NENS4_39AutoVectorizingCopyWithAssumedAlignmentILi128EEEEEEvvEEEEvNT_6ParamsE)
        /*0038*/ 	.word	0x00000000


	//----- nvinfo : EIATTR_MIN_STACK_SIZE
	.align		4
.L_27:
        /*003c*/ 	.byte	0x04, 0x12
        /*003e*/ 	.short	(.L_29 - .L_28)
	.align		4
.L_28:
        /*0040*/ 	.word	index@(_ZN7cutlass13device_kernelINS_4gemm6kernel13GemmUniversalIN4cute5tupleIJiiiiEEENS1_10collective13CollectiveMmaINS1_35MainloopSm100TmaUmmaWarpSpecializedILi4ELi2ELi4ENS5_IJNS4_1CILi1EEESB_SB_EEEEENS5_IJNSA_ILi64EEENSA_ILi128EEESE_EEENS_10tfloat32_tENS5_IJlSB_lEEESH_SI_NS4_8TiledMMAINS4_8MMA_AtomIJNS4_17SM100_MMA_TF32_SSISH_SH_fLi64ELi128ELNS4_4UMMA5MajorE0ELSN_0ELNSM_7ScaleInE0ELSO_0EEEEEENS4_6LayoutISC_NS5_IJNSA_ILi0EEESS_SS_EEEEENS5_IJNS4_10UnderscoreESV_SV_EEEEENS4_13SM90_TMA_LOADENS4_14ComposedLayoutINS4_7SwizzleILi3ELi4ELi3EEENS4_18smem_ptr_flag_bitsILi32EEENSR_INS5_IJNSA_ILi8EEENSA_ILi32EEEEEENS5_IJS15_SB_EEEEEEEvNS4_8identityESY_S19_vS1A_EENS_8epilogue10collective18CollectiveEpilogueINS1C_23Sm100TmaWarpSpecializedILi4ELi2ELi16ELb1ELb0EEEJSG_NS5_IJNSR_ISE_SB_EENSR_IS15_SB_EEEEESH_SI_SH_SI_NS1C_6fusion15FusionCallbacksIS1G_NS1K_17LinearCombinationISH_fSH_fLNS_15FloatRoundStyleE2EEESG_S1J_JEEENS4_5SM1004TMEM4LOAD26SM100_TMEM_LOAD_16dp128b8xESY_S19_NS4_17SM75_U32x4_LDSM_NENS4_14SM90_TMA_STOREES19_NS4_17SM90_U32x4_STSM_NENS4_39AutoVectorizingCopyWithAssumedAlignmentILi128EEEEEEvvEEEEvNT_6ParamsE)
        /*0044*/ 	.word	0x00000000
.L_29:


//--------------------- .nv.compat                --------------------------
	.section	.nv.compat,"",@"SHT_CUDA_COMPAT_INFO"
	.align	4
        /*0000*/ 	.byte	0x02, 0x09, 0x01, 0x00, 0x02, 0x02, 0x02, 0x00, 0x02, 0x05, 0x05, 0x00, 0x03, 0x07, 0x01, 0x01
        /*0010*/ 	.byte	0x02, 0x03, 0x01, 0x00, 0x02, 0x06, 0x01, 0x00, 0x04, 0x0b, 0x08, 0x00, 0x09, 0x00, 0x00, 0x00
        /*0020*/ 	.byte	0x00, 0x00, 0x00, 0x00


//--------------------- .nv.info._ZN7cutlass13device_kernelINS_4gemm6kernel13GemmUniversalIN4cute5tupleIJiiiiEEENS1_10collective13CollectiveMmaINS1_35MainloopSm100TmaUmmaWarpSpecializedILi4ELi2ELi4ENS5_IJNS4_1CILi1EEESB_SB_EEEEENS5_IJNSA_ILi64EEENSA_ILi128EEESE_EEENS_10tfloat32_tENS5_IJlSB_lEEESH_SI_NS4_8TiledMMAINS4_8MMA_AtomIJNS4_17SM100_MMA_TF32_SSISH_SH_fLi64ELi128ELNS4_4UMMA5MajorE0ELSN_0ELNSM_7ScaleInE0ELSO_0EEEEEENS4_6LayoutISC_NS5_IJNSA_ILi0EEESS_SS_EEEEENS5_IJNS4_10UnderscoreESV_SV_EEEEENS4_13SM90_TMA_LOADENS4_14ComposedLayoutINS4_7SwizzleILi3ELi4ELi3EEENS4_18smem_ptr_flag_bitsILi32EEENSR_INS5_IJNSA_ILi8EEENSA_ILi32EEEEEENS5_IJS15_SB_EEEEEEEvNS4_8identityESY_S19_vS1A_EENS_8epilogue10collective18CollectiveEpilogueINS1C_23Sm100TmaWarpSpecializedILi4ELi2ELi16ELb1ELb0EEEJSG_NS5_IJNSR_ISE_SB_EENSR_IS15_SB_EEEEESH_SI_SH_SI_NS1C_6fusion15FusionCallbacksIS1G_NS1K_17LinearCombinationISH_fSH_fLNS_15FloatRoundStyleE2EEESG_S1J_JEEENS4_5SM1004TMEM4LOAD26SM100_TMEM_LOAD_16dp128b8xESY_S19_NS4_17SM75_U32x4_LDSM_NENS4_14SM90_TMA_STOREES19_NS4_17SM90_U32x4_STSM_NENS4_39AutoVectorizingCopyWithAssumedAlignmentILi128EEEEEEvvEEEEvNT_6ParamsE --------------------------
	.section	.nv.info._ZN7cutlass13device_kernelINS_4gemm6kernel13GemmUniversalIN4cute5tupleIJiiiiEEENS1_10collective13CollectiveMmaINS1_35MainloopSm100TmaUmmaWarpSpecializedILi4ELi2ELi4ENS5_IJNS4_1CILi1EEESB_SB_EEEEENS5_IJNSA_ILi64EEENSA_ILi128EEESE_EEENS_10tfloat32_tENS5_IJlSB_lEEESH_SI_NS4_8TiledMMAINS4_8MMA_AtomIJNS4_17SM100_MMA_TF32_SSISH_SH_fLi64ELi128ELNS4_4UMMA5MajorE0ELSN_0ELNSM_7ScaleInE0ELSO_0EEEEEENS4_6LayoutISC_NS5_IJNSA_ILi0EEESS_SS_EEEEENS5_IJNS4_10UnderscoreESV_SV_EEEEENS4_13SM90_TMA_LOADENS4_14ComposedLayoutINS4_7SwizzleILi3ELi4ELi3EEENS4_18smem_ptr_flag_bitsILi32EEENSR_INS5_IJNSA_ILi8EEENSA_ILi32EEEEEENS5_IJS15_SB_EEEEEEEvNS4_8identityESY_S19_vS1A_EENS_8epilogue10collective18CollectiveEpilogueINS1C_23Sm100TmaWarpSpecializedILi4ELi2ELi16ELb1ELb0EEEJSG_NS5_IJNSR_ISE_SB_EENSR_IS15_SB_EEEEESH_SI_SH_SI_NS1C_6fusion15FusionCallbacksIS1G_NS1K_17LinearCombinationISH_fSH_fLNS_15FloatRoundStyleE2EEESG_S1J_JEEENS4_5SM1004TMEM4LOAD26SM100_TMEM_LOAD_16dp128b8xESY_S19_NS4_17SM75_U32x4_LDSM_NENS4_14SM90_TMA_STOREES19_NS4_17SM90_U32x4_STSM_NENS4_39AutoVectorizingCopyWithAssumedAlignmentILi128EEEEEEvvEEEEvNT_6ParamsE,"",@"SHT_CUDA_INFO"
	.sectionflags	@""
	.align	4


	//----- nvinfo : EIATTR_CUDA_API_VERSION
	.align		4
        /*0000*/ 	.byte	0x04, 0x37
        /*0002*/ 	.short	(.L_31 - .L_30)
.L_30:
        /*0004*/ 	.word	0x00000082


	//----- nvinfo : EIATTR_KPARAM_INFO
	.align		4
.L_31:
        /*0008*/ 	.byte	0x04, 0x17
        /*000a*/ 	.short	(.L_33 - .L_32)
.L_32:
        /*000c*/ 	.word	0x00000000
        /*0010*/ 	.short	0x0000
        /*0012*/ 	.short	0x0000
        /*0014*/ 	.byte	0x00, 0xf0, 0x01, 0x20


	//----- nvinfo : EIATTR_AT_ENTRY_FRAGMENTS
	.align		4
.L_33:
        /*0018*/ 	.byte	0x04, 0x4f
        /*001a*/ 	.short	(.L_35 - .L_34)


	//   ....[0]....
.L_34:
        /*001c*/ 	.word	0x00000006


	//----- nvinfo : EIATTR_RESERVED_SMEM_USED
	.align		4
.L_35:
        /*0020*/ 	.byte	0x01, 0x41
	.zero		2


	//----- nvinfo : EIATTR_SPARSE_MMA_MASK
	.align		4
        /*0024*/ 	.byte	0x03, 0x50
        /*0026*/ 	.short	0x0000


	//----- nvinfo : EIATTR_TCGEN05_1CTA_USED
	.align		4
        /*0028*/ 	.byte	0x01, 0x51
	.zero		2


	//----- nvinfo : EIATTR_MAXREG_COUNT
	.align		4
        /*002c*/ 	.byte	0x03, 0x1b
        /*002e*/ 	.short	0x00ff


	//----- nvinfo : EIATTR_NUM_BARRIERS
	.align		4
        /*0030*/ 	.byte	0x02, 0x4c
        /*0032*/ 	.byte	0x07
	.zero		1


	//----- nvinfo : EIATTR_EXTERNS
	.align		4
        /*0034*/ 	.byte	0x04, 0x0f
        /*0036*/ 	.short	(.L_37 - .L_36)


	//   ....[0]....
	.align		4
.L_36:
        /*0038*/ 	.word	index@(__assertfail)


	//----- nvinfo : EIATTR_MERCURY_ISA_VERSION
	.align		4
.L_37:
        /*003c*/ 	.byte	0x03, 0x5f
        /*003e*/ 	.short	0x0101


	//----- nvinfo : EIATTR_INT_WARP_WIDE_INSTR_OFFSETS
	.align		4
        /*0040*/ 	.byte	0x04, 0x31
        /*0042*/ 	.short	(.L_39 - .L_38)


	//   ....[0]....
.L_38:
        /*0044*/ 	.word	0x00001f40


	//   ....[1]....
        /*0048*/ 	.word	0x00003ba0


	//   ....[2]....
        /*004c*/ 	.word	0x00003bd0


	//   ....[3]....
        /*0050*/ 	.word	0x00003c20


	//   ....[4]....
        /*0054*/ 	.word	0x00004530


	//   ....[5]....
        /*0058*/ 	.word	0x00004590


	//   ....[6]....
        /*005c*/ 	.word	0x00004670


	//   ....[7]....
        /*0060*/ 	.word	0x000046e0


	//   ....[8]....
        /*0064*/ 	.word	0x000047f0


	//   ....[9]....
        /*0068*/ 	.word	0x00004880


	//   ....[10]....
        /*006c*/ 	.word	0x00004a50


	//   ....[11]....
        /*0070*/ 	.word	0x00004bb0


	//----- nvinfo : EIATTR_COOP_GROUP_MASK_REGIDS
	.align		4
.L_39:
        /*0074*/ 	.byte	0x04, 0x29
        /*0076*/ 	.short	(.L_41 - .L_40)


	//   ....[0]....
.L_40:
        /*0078*/ 	.word	0xffffffff


	//   ....[1]....
        /*007c*/ 	.word	0xffffffff


	//   ....[2]....
        /*0080*/ 	.word	0xffffffff


	//   ....[3]....
        /*0084*/ 	.word	0xffffffff


	//   ....[4]....
        /*0088*/ 	.word	0xffffffff


	//   ....[5]....
        /*008c*/ 	.word	0xffffffff


	//   ....[6]....
        /*0090*/ 	.word	0xffffffff


	//   ....[7]....
        /*0094*/ 	.word	0xffffffff


	//   ....[8]....
        /*0098*/ 	.word	0xffffffff


	//   ....[9]....
        /*009c*/ 	.word	0xffffffff


	//   ....[10]....
        /*00a0*/ 	.word	0xffffffff


	//   ....[11]....
        /*00a4*/ 	.word	0xffffffff


	//   ....[12]....
        /*00a8*/ 	.word	0xffffffff


	//----- nvinfo : EIATTR_COOP_GROUP_INSTR_OFFSETS
	.align		4
.L_41:
        /*00ac*/ 	.byte	0x04, 0x28
        /*00ae*/ 	.short	(.L_43 - .L_42)


	//   ....[0]....
.L_42:
        /*00b0*/ 	.word	0x00000090


	//   ....[1]....
        /*00b4*/ 	.word	0x000004d0


	//   ....[2]....
        /*00b8*/ 	.word	0x00000640


	//   ....[3]....
        /*00bc*/ 	.word	0x000007e0


	//   ....[4]....
        /*00c0*/ 	.word	0x000008e0


	//   ....[5]....
        /*00c4*/ 	.word	0x00000a50


	//   ....[6]....
        /*00c8*/ 	.word	0x00000bf0


	//   ....[7]....
        /*00cc*/ 	.word	0x00001e20


	//   ....[8]....
        /*00d0*/ 	.word	0x00002c00


	//   ....[9]....
        /*00d4*/ 	.word	0x00002e10


	//   ....[10]....
        /*00d8*/ 	.word	0x00002e40


	//   ....[11]....
        /*00dc*/ 	.word	0x00003a90


	//   ....[12]....
        /*00e0*/ 	.word	0x00003cc0


	//----- nvinfo : EIATTR_VRC_CTA_INIT_COUNT
	.align		4
.L_43:
        /*00e4*/ 	.byte	0x02, 0x4a
        /*00e6*/ 	.byte	0x80
	.zero		1


	//----- nvinfo : EIATTR_SYSCALL_OFFSETS
	.align		4
        /*00e8*/ 	.byte	0x04, 0x46
        /*00ea*/ 	.short	(.L_45 - .L_44)


	//   ....[0]....
.L_44:
        /*00ec*/ 	.word	0x00005670


	//   ....[1]....
        /*00f0*/ 	.word	0x00005760


	//   ....[2]....
        /*00f4*/ 	.word	0x00005f90


	//   ....[3]....
        /*00f8*/ 	.word	0x00006950


	//   ....[4]....
        /*00fc*/ 	.word	0x000072b0


	//   ....[5]....
        /*0100*/ 	.word	0x00007c10


	//----- nvinfo : EIATTR_MBARRIER_INSTR_OFFSETS
	.align		4
.L_45:
        /*0104*/ 	.byte	0x04, 0x39
        /*0106*/ 	.short	(.L_47 - .L_46)


	//   ....[0]....
.L_46:
        /*0108*/ 	.word	0x000005b0
        /*010c*/ 	.word	0x000000ff
        /*0110*/ 	.word	0x00000000
        /*0114*/ 	.short	0x0100
        /*0116*/ 	.byte	0x05
	.zero		1


	//   ....[1]....
        /*0118*/ 	.word	0x000005c0
        /*011c*/ 	.word	0x000000ff
        /*0120*/ 	.word	0x00000020
        /*0124*/ 	.short	0x0100
        /*0126*/ 	.byte	0x05
	.zero		1


	//   ....[2]....
        /*0128*/ 	.word	0x000005d0
        /*012c*/ 	.word	0x000000ff
        /*0130*/ 	.word	0x00000008
        /*0134*/ 	.short	0x0100
        /*0136*/ 	.byte	0x05
	.zero		1


	//   ....[3]....
        /*0138*/ 	.word	0x000005e0
        /*013c*/ 	.word	0x000000ff
        /*0140*/ 	.word	0x00000028
        /*0144*/ 	.short	0x0100
        /*0146*/ 	.byte	0x05
	.zero		1


	//   ....[4]....
        /*0148*/ 	.word	0x000005f0
        /*014c*/ 	.word	0x000000ff
        /*0150*/ 	.word	0x00000010
        /*0154*/ 	.short	0x0100
        /*0156*/ 	.byte	0x05
	.zero		1


	//   ....[5]....
        /*0158*/ 	.word	0x00000600
        /*015c*/ 	.word	0x000000ff
        /*0160*/ 	.word	0x00000030
        /*0164*/ 	.short	0x0100
        /*0166*/ 	.byte	0x05
	.zero		1


	//   ....[6]....
        /*0168*/ 	.word	0x00000610
        /*016c*/ 	.word	0x000000ff
        /*0170*/ 	.word	0x00000018
        /*0174*/ 	.short	0x0100
        /*0176*/ 	.byte	0x05
	.zero		1


	//   ....[7]....
        /*0178*/ 	.word	0x00000620
        /*017c*/ 	.word	0x000000ff
        /*0180*/ 	.word	0x00000038
        /*0184*/ 	.short	0x0100
        /*0186*/ 	.byte	0x05
	.zero		1


	//   ....[8]....
        /*0188*/ 	.word	0x00000750
        /*018c*/ 	.word	0x000000ff
        /*0190*/ 	.word	0x00000040
        /*0194*/ 	.short	0x0100
        /*0196*/ 	.byte	0x07
	.zero		1


	//   ....[9]....
        /*0198*/ 	.word	0x00000760
        /*019c*/ 	.word	0x000000ff
        /*01a0*/ 	.word	0x00000060
        /*01a4*/ 	.short	0x0100
        /*01a6*/ 	.byte	0x07
	.zero		1


	//   ....[10]....
        /*01a8*/ 	.word	0x00000770
        /*01ac*/ 	.word	0x000000ff
        /*01b0*/ 	.word	0x00000048
        /*01b4*/ 	.short	0x0100
        /*01b6*/ 	.byte	0x07
	.zero		1


	//   ....[11]....
        /*01b8*/ 	.word	0x00000780
        /*01bc*/ 	.word	0x000000ff
        /*01c0*/ 	.word	0x00000068
        /*01c4*/ 	.short	0x0100
        /*01c6*/ 	.byte	0x07
	.zero		1


	//   ....[12]....
        /*01c8*/ 	.word	0x00000790
        /*01cc*/ 	.word	0x000000ff
        /*01d0*/ 	.word	0x00000050
        /*01d4*/ 	.short	0x0100
        /*01d6*/ 	.byte	0x07
	.zero		1


	//   ....[13]....
        /*01d8*/ 	.word	0x000007a0
        /*01dc*/ 	.word	0x000000ff
        /*01e0*/ 	.word	0x00000070
        /*01e4*/ 	.short	0x0100
        /*01e6*/ 	.byte	0x07
	.zero		1


	//   ....[14]....
        /*01e8*/ 	.word	0x000007b0
        /*01ec*/ 	.word	0x000000ff
        /*01f0*/ 	.word	0x00000058
        /*01f4*/ 	.short	0x0100
        /*01f6*/ 	.byte	0x07
	.zero		1


	//   ....[15]....
        /*01f8*/ 	.word	0x000007c0
        /*01fc*/ 	.word	0x000000ff
        /*0200*/ 	.word	0x00000078
        /*0204*/ 	.short	0x0100
        /*0206*/ 	.byte	0x07
	.zero		1


	//   ....[16]....
        /*0208*/ 	.word	0x000008b0
        /*020c*/ 	.word	0x000000ff
        /*0210*/ 	.word	0x00000080
        /*0214*/ 	.short	0x0100
        /*0216*/ 	.byte	0x05
	.zero		1


	//   ....[17]....
        /*0218*/ 	.word	0x000008c0
        /*021c*/ 	.word	0x000000ff
        /*0220*/ 	.word	0x00000088
        /*0224*/ 	.short	0x0100
        /*0226*/ 	.byte	0x05
	.zero		1


	//   ....[18]....
        /*0228*/ 	.word	0x00000a00
        /*022c*/ 	.word	0x000000ff
        /*0230*/ 	.word	0x00000090
        /*0234*/ 	.short	0x0100
        /*0236*/ 	.byte	0x05
	.zero		1


	//   ....[19]....
        /*0238*/ 	.word	0x00000a10
        /*023c*/ 	.word	0x000000ff
        /*0240*/ 	.word	0x000000a0
        /*0244*/ 	.short	0x0100
        /*0246*/ 	.byte	0x05
	.zero		1


	//   ....[20]....
        /*0248*/ 	.word	0x00000a20
        /*024c*/ 	.word	0x000000ff
        /*0250*/ 	.word	0x00000098
        /*0254*/ 	.short	0x0100
        /*0256*/ 	.byte	0x05
	.zero		1


	//   ....[21]....
        /*0258*/ 	.word	0x00000a30
        /*025c*/ 	.word	0x000000ff
        /*0260*/ 	.word	0x000000a8
        /*0264*/ 	.short	0x0100
        /*0266*/ 	.byte	0x05
	.zero		1


	//   ....[22]....
        /*0268*/ 	.word	0x00000b60
        /*026c*/ 	.word	0x000000ff
        /*0270*/ 	.word	0x000000b0
        /*0274*/ 	.short	0x0100
        /*0276*/ 	.byte	0x07
	.zero		1


	//   ....[23]....
        /*0278*/ 	.word	0x00000b70
        /*027c*/ 	.word	0x000000ff
        /*0280*/ 	.word	0x000000d0
        /*0284*/ 	.short	0x0100
        /*0286*/ 	.byte	0x07
	.zero		1


	//   ....[24]....
        /*0288*/ 	.word	0x00000b80
        /*028c*/ 	.word	0x000000ff
        /*0290*/ 	.word	0x000000b8
        /*0294*/ 	.short	0x0100
        /*0296*/ 	.byte	0x07
	.zero		1


	//   ....[25]....
        /*0298*/ 	.word	0x00000b90
        /*029c*/ 	.word	0x000000ff
        /*02a0*/ 	.word	0x000000d8
        /*02a4*/ 	.short	0x0100
        /*02a6*/ 	.byte	0x07
	.zero		1


	//   ....[26]....
        /*02a8*/ 	.word	0x00000ba0
        /*02ac*/ 	.word	0x000000ff
        /*02b0*/ 	.word	0x000000c0
        /*02b4*/ 	.short	0x0100
        /*02b6*/ 	.byte	0x07
	.zero		1


	//   ....[27]....
        /*02b8*/ 	.word	0x00000bb0
        /*02bc*/ 	.word	0x000000ff
        /*02c0*/ 	.word	0x000000e0
        /*02c4*/ 	.short	0x0100
        /*02c6*/ 	.byte	0x07
	.zero		1


	//   ....[28]....
        /*02c8*/ 	.word	0x00000bc0
        /*02cc*/ 	.word	0x000000ff
        /*02d0*/ 	.word	0x000000c8
        /*02d4*/ 	.short	0x0100
        /*02d6*/ 	.byte	0x07
	.zero		1


	//   ....[29]....
        /*02d8*/ 	.word	0x00000bd0
        /*02dc*/ 	.word	0x000000ff
        /*02e0*/ 	.word	0x000000e8
        /*02e4*/ 	.short	0x0100
        /*02e6*/ 	.byte	0x07
	.zero		1


	//   ....[30]....
        /*02e8*/ 	.word	0x00000cc0
        /*02ec*/ 	.word	0x000000ff
        /*02f0*/ 	.word	0x000000f0
        /*02f4*/ 	.short	0x0100
        /*02f6*/ 	.byte	0x05
	.zero		1


	//   ....[31]....
        /*02f8*/ 	.word	0x00000cd0
        /*02fc*/ 	.word	0x000000ff
        /*0300*/ 	.word	0x00000100
        /*0304*/ 	.short	0x0100
        /*0306*/ 	.byte	0x05
	.zero		1


	//   ....[32]....
        /*0308*/ 	.word	0x00000ce0
        /*030c*/ 	.word	0x000000ff
        /*0310*/ 	.word	0x000000f8
        /*0314*/ 	.short	0x0100
        /*0316*/ 	.byte	0x05
	.zero		1


	//   ....[33]....
        /*0318*/ 	.word	0x00000cf0
        /*031c*/ 	.word	0x000000ff
        /*0320*/ 	.word	0x00000108
        /*0324*/ 	.short	0x0100
        /*0326*/ 	.byte	0x05
	.zero		1


	//   ....[34]....
        /*0328*/ 	.word	0x000015c0
        /*032c*/ 	.word	0x00000002
        /*0330*/ 	.word	0x00000100
        /*0334*/ 	.short	0x010a
        /*0336*/ 	.byte	0xff
	.zero		1


	//   ....[35]....
        /*0338*/ 	.word	0x000015f0
        /*033c*/ 	.word	0x00000002
        /*0340*/ 	.word	0x000000f0
        /*0344*/ 	.short	0x0101
        /*0346*/ 	.byte	0xff
	.zero		1


	//   ....[36]....
        /*0348*/ 	.word	0x000016c0
        /*034c*/ 	.word	0x000000ff
        /*0350*/ 	.word	0x00000020
        /*0354*/ 	.short	0x010a
        /*0356*/ 	.byte	0x08
	.zero		1


	//   ....[37]....
        /*0358*/ 	.word	0x00001760
        /*035c*/ 	.word	0x000000ff
        /*0360*/ 	.word	0x00000020
        /*0364*/ 	.short	0x010a
        /*0366*/ 	.byte	0x21
	.zero		1


	//   ....[38]....
        /*0368*/ 	.word	0x000018b0
        /*036c*/ 	.word	0x000000ff
        /*0370*/ 	.word	0x00000020
        /*0374*/ 	.short	0x010a
        /*0376*/ 	.byte	0x08
	.zero		1


	//   ....[39]....
        /*0378*/ 	.word	0x00001a80
        /*037c*/ 	.word	0x000000ff
        /*0380*/ 	.word	0x00000088
        /*0384*/ 	.short	0x0101
        /*0386*/ 	.byte	0x04
	.zero		1


	//   ....[40]....
        /*0388*/ 	.word	0x00001aa0
        /*038c*/ 	.word	0x000000ff
        /*0390*/ 	.word	0x00000020
        /*0394*/ 	.short	0x010a
        /*0396*/ 	.byte	0x08
	.zero		1


	//   ....[41]....
        /*0398*/ 	.word	0x00001b20
        /*039c*/ 	.word	0x000000ff
        /*03a0*/ 	.word	0x00000020
        /*03a4*/ 	.short	0x010a
        /*03a6*/ 	.byte	0x21
	.zero		1


	//   ....[42]....
        /*03a8*/ 	.word	0x00001c70
        /*03ac*/ 	.word	0x000000ff
        /*03b0*/ 	.word	0x00000020
        /*03b4*/ 	.short	0x010a
        /*03b6*/ 	.byte	0x08
	.zero		1


	//   ....[43]....
        /*03b8*/ 	.word	0x00001e50
        /*03bc*/ 	.word	0x00000002
        /*03c0*/ 	.word	0x00000090
        /*03c4*/ 	.short	0x010a
        /*03c6*/ 	.byte	0xff
	.zero		1


	//   ....[44]....
        /*03c8*/ 	.word	0x00001f10
        /*03cc*/ 	.word	0x00000002
        /*03d0*/ 	.word	0x00000000
        /*03d4*/ 	.short	0x0101
        /*03d6*/ 	.byte	0xff
	.zero		1


	//   ....[45]....
        /*03d8*/ 	.word	0x00002470
        /*03dc*/ 	.word	0x000000ff
        /*03e0*/ 	.word	0x00000000
        /*03e4*/ 	.short	0x010a
        /*03e6*/ 	.byte	0x05
	.zero		1


	//   ....[46]....
        /*03e8*/ 	.word	0x00002500
        /*03ec*/ 	.word	0x000000ff
        /*03f0*/ 	.word	0x00000000
        /*03f4*/ 	.short	0x010a
        /*03f6*/ 	.byte	0x05
	.zero		1


	//   ....[47]....
        /*03f8*/ 	.word	0x00002590
        /*03fc*/ 	.word	0x000000ff
        /*0400*/ 	.word	0x00000000
        /*0404*/ 	.short	0x010a
        /*0406*/ 	.byte	0x05
	.zero		1


	//   ....[48]....
        /*0408*/ 	.word	0x00002630
        /*040c*/ 	.word	0x00000000
        /*0410*/ 	.word	0x00000000
        /*0414*/ 	.short	0x010a
        /*0416*/ 	.byte	0xff
	.zero		1


	//   ....[49]....
        /*0418*/ 	.word	0x00002750
        /*041c*/ 	.word	0x00000000
        /*0420*/ 	.word	0x000000f0
        /*0424*/ 	.short	0x010a
        /*0426*/ 	.byte	0xff
	.zero		1


	//   ....[50]....
        /*0428*/ 	.word	0x000027c0
        /*042c*/ 	.word	0x00000000
        /*0430*/ 	.word	0x00000000
        /*0434*/ 	.short	0x0101
        /*0436*/ 	.byte	0xff
	.zero		1


	//   ....[51]....
        /*0438*/ 	.word	0x000027e0
        /*043c*/ 	.word	0x000000ff
        /*0440*/ 	.word	0x000000a0
        /*0444*/ 	.short	0x010a
        /*0446*/ 	.byte	0x05
	.zero		1


	//   ....[52]....
        /*0448*/ 	.word	0x00002900
        /*044c*/ 	.word	0x00000000
        /*0450*/ 	.word	0x00000090
        /*0454*/ 	.short	0x010a
        /*0456*/ 	.byte	0xff
	.zero		1


	//   ....[53]....
        /*0458*/ 	.word	0x00002a00
        /*045c*/ 	.word	0x00000000
        /*0460*/ 	.word	0x00000000
        /*0464*/ 	.short	0x0101
        /*0466*/ 	.byte	0xff
	.zero		1


	//   ....[54]....
        /*0468*/ 	.word	0x00002a90
        /*046c*/ 	.word	0x000000ff
        /*0470*/ 	.word	0x000000a0
        /*0474*/ 	.short	0x0106
        /*0476*/ 	.byte	0x05
	.zero		1


	//   ....[55]....
        /*0478*/ 	.word	0x00002ab0
        /*047c*/ 	.word	0x000000ff
        /*0480*/ 	.word	0x000000a0
        /*0484*/ 	.short	0x010a
        /*0486*/ 	.byte	0x05
	.zero		1


	//   ....[56]....
        /*0488*/ 	.word	0x00002b40
        /*048c*/ 	.word	0x000000ff
        /*0490*/ 	.word	0x000000a0
        /*0494*/ 	.short	0x0106
        /*0496*/ 	.byte	0x04
	.zero		1


	//   ....[57]....
        /*0498*/ 	.word	0x00002b80
        /*049c*/ 	.word	0x00000000
        /*04a0*/ 	.word	0x000000a0
        /*04a4*/ 	.short	0x010a
        /*04a6*/ 	.byte	0xff
	.zero		1


	//   ....[58]....
        /*04a8*/ 	.word	0x00003140
        /*04ac*/ 	.word	0x00000000
        /*04b0*/ 	.word	0x00000090
        /*04b4*/ 	.short	0x010a
        /*04b6*/ 	.byte	0xff
	.zero		1


	//   ....[59]....
        /*04b8*/ 	.word	0x00003250
        /*04bc*/ 	.word	0x00000003
        /*04c0*/ 	.word	0x00000000
        /*04c4*/ 	.short	0x0101
        /*04c6*/ 	.byte	0xff
	.zero		1


	//   ....[60]....
        /*04c8*/ 	.word	0x00003260
        /*04cc*/ 	.word	0x000000ff
        /*04d0*/ 	.word	0x00000000
        /*04d4*/ 	.short	0x010a
        /*04d6*/ 	.byte	0x07
	.zero		1


	//   ....[61]....
        /*04d8*/ 	.word	0x000032e0
        /*04dc*/ 	.word	0x000000ff
        /*04e0*/ 	.word	0x000000d0
        /*04e4*/ 	.short	0x010a
        /*04e6*/ 	.byte	0x06
	.zero		1


	//   ....[62]....
        /*04e8*/ 	.word	0x000033b0
        /*04ec*/ 	.word	0x000000ff
        /*04f0*/ 	.word	0x00000000
        /*04f4*/ 	.short	0x010a
        /*04f6*/ 	.byte	0x0b
	.zero		1


	//   ....[63]....
        /*04f8*/ 	.word	0x000034e0
        /*04fc*/ 	.word	0x000000ff
        /*0500*/ 	.word	0x00000000
        /*0504*/ 	.short	0x010a
        /*0506*/ 	.byte	0x22
	.zero		1


	//   ....[64]....
        /*0508*/ 	.word	0x000038c0
        /*050c*/ 	.word	0x000000ff
        /*0510*/ 	.word	0x00000000
        /*0514*/ 	.short	0x010a
        /*0516*/ 	.byte	0x06
	.zero		1


	//   ....[65]....
        /*0518*/ 	.word	0x00003950
        /*051c*/ 	.word	0x000000ff
        /*0520*/ 	.word	0x00000000
        /*0524*/ 	.short	0x010a
        /*0526*/ 	.byte	0x06
	.zero		1


	//   ....[66]....
        /*0528*/ 	.word	0x000039e0
        /*052c*/ 	.word	0x000000ff
        /*0530*/ 	.word	0x00000000
        /*0534*/ 	.short	0x010a
        /*0536*/ 	.byte	0x06
	.zero		1


	//   ....[67]....
        /*0538*/ 	.word	0x00003a70
        /*053c*/ 	.word	0x000000ff
        /*0540*/ 	.word	0x00000000
        /*0544*/ 	.short	0x010a
        /*0546*/ 	.byte	0x07
	.zero		1


	//   ....[68]....
        /*0548*/ 	.word	0x00003ee0
        /*054c*/ 	.word	0x00000000
        /*0550*/ 	.word	0x00000090
        /*0554*/ 	.short	0x010a
        /*0556*/ 	.byte	0xff
	.zero		1


	//   ....[69]....
        /*0558*/ 	.word	0x00003fa0
        /*055c*/ 	.word	0x00000000
        /*0560*/ 	.word	0x00000000
        /*0564*/ 	.short	0x0101
        /*0566*/ 	.byte	0xff
	.zero		1


	//   ....[70]....
        /*0568*/ 	.word	0x000042c0
        /*056c*/ 	.word	0x000000ff
        /*0570*/ 	.word	0x00000088
        /*0574*/ 	.short	0x010a
        /*0576*/ 	.byte	0x07
	.zero		1


	//   ....[71]....
        /*0578*/ 	.word	0x000044b0
        /*057c*/ 	.word	0x000000ff
        /*0580*/ 	.word	0x00000060
        /*0584*/ 	.short	0x010a
        /*0586*/ 	.byte	0x07
	.zero		1


	//   ....[72]....
        /*0588*/ 	.word	0x00004620
        /*058c*/ 	.word	0x000000ff
        /*0590*/ 	.word	0x00000040
        /*0594*/ 	.short	0x010b
        /*0596*/ 	.byte	0x07
	.zero		1


	//   ....[73]....
        /*0598*/ 	.word	0x00004630
        /*059c*/ 	.word	0x000000ff
        /*05a0*/ 	.word	0x00000000
        /*05a4*/ 	.short	0x0101
        /*05a6*/ 	.byte	0x08
	.zero		1


	//   ....[74]....
        /*05a8*/ 	.word	0x00004640
        /*05ac*/ 	.word	0x000000ff
        /*05b0*/ 	.word	0x00000068
        /*05b4*/ 	.short	0x010a
        /*05b6*/ 	.byte	0x07
	.zero		1


	//   ....[75]....
        /*05b8*/ 	.word	0x00004790
        /*05bc*/ 	.word	0x000000ff
        /*05c0*/ 	.word	0x00000048
        /*05c4*/ 	.short	0x010b
        /*05c6*/ 	.byte	0x07
	.zero		1


	//   ....[76]....
        /*05c8*/ 	.word	0x000047a0
        /*05cc*/ 	.word	0x000000ff
        /*05d0*/ 	.word	0x00000000
        /*05d4*/ 	.short	0x0101
        /*05d6*/ 	.byte	0x08
	.zero		1


	//   ....[77]....
        /*05d8*/ 	.word	0x000047b0
        /*05dc*/ 	.word	0x000000ff
        /*05e0*/ 	.word	0x00000070
        /*05e4*/ 	.short	0x010a
        /*05e6*/ 	.byte	0x07
	.zero		1


	//   ....[78]....
        /*05e8*/ 	.word	0x00004930
        /*05ec*/ 	.word	0x000000ff
        /*05f0*/ 	.word	0x00000050
        /*05f4*/ 	.short	0x010b
        /*05f6*/ 	.byte	0x07
	.zero		1


	//   ....[79]....
        /*05f8*/ 	.word	0x00004970
        /*05fc*/ 	.word	0x000000ff
        /*0600*/ 	.word	0x00000000
        /*0604*/ 	.short	0x0101
        /*0606*/ 	.byte	0x08
	.zero		1


	//   ....[80]....
        /*0608*/ 	.word	0x000049b0
        /*060c*/ 	.word	0x000000ff
        /*0610*/ 	.word	0x00000078
        /*0614*/ 	.short	0x010a
        /*0616*/ 	.byte	0x07
	.zero		1


	//   ....[81]....
        /*0618*/ 	.word	0x00004bf0
        /*061c*/ 	.word	0x000000ff
        /*0620*/ 	.word	0x00000058
        /*0624*/ 	.short	0x010b
        /*0626*/ 	.byte	0x07
	.zero		1


	//   ....[82]....
        /*0628*/ 	.word	0x00004c10
        /*062c*/ 	.word	0x000000ff
        /*0630*/ 	.word	0x00000000
        /*0634*/ 	.short	0x0101
        /*0636*/ 	.byte	0x0d
	.zero		1


	//   ....[83]....
        /*0638*/ 	.word	0x00004c40
        /*063c*/ 	.word	0x000000ff
        /*0640*/ 	.word	0x00000060
        /*0644*/ 	.short	0x010a
        /*0646*/ 	.byte	0x07
	.zero		1


	//   ....[84]....
        /*0648*/ 	.word	0x00004c60
        /*064c*/ 	.word	0x000000ff
        /*0650*/ 	.word	0x00000068
        /*0654*/ 	.short	0x010a
        /*0656*/ 	.byte	0x07
	.zero		1


	//   ....[85]....
        /*0658*/ 	.word	0x00004c80
        /*065c*/ 	.word	0x000000ff
        /*0660*/ 	.word	0x00000070
        /*0664*/ 	.short	0x010a
        /*0666*/ 	.byte	0x07
	.zero		1


	//   ....[86]....
        /*0668*/ 	.word	0x00004cc0
        /*066c*/ 	.word	0x00000000
        /*0670*/ 	.word	0x00000078
        /*0674*/ 	.short	0x010a
        /*0676*/ 	.byte	0xff
	.zero		1


	//   ....[87]....
        /*0678*/ 	.word	0x00005030
        /*067c*/ 	.word	0x00000000
        /*0680*/ 	.word	0x00000090
        /*0684*/ 	.short	0x010a
        /*0686*/ 	.byte	0xff
	.zero		1


	//   ....[88]....
        /*0688*/ 	.word	0x00005140
        /*068c*/ 	.word	0x00000000
        /*0690*/ 	.word	0x00000000
        /*0694*/ 	.short	0x0101
        /*0696*/ 	.byte	0xff
	.zero		1


	//   ....[89]....
        /*0698*/ 	.word	0x00005bc0
        /*069c*/ 	.word	0x000000ff
        /*06a0*/ 	.word	0x00000040
        /*06a4*/ 	.short	0x010a
        /*06a6*/ 	.byte	0x30
	.zero		1


	//   ....[90]....
        /*06a8*/ 	.word	0x00005c00
        /*06ac*/ 	.word	0x00000054
        /*06b0*/ 	.word	0x000000b0
        /*06b4*/ 	.short	0x010a
        /*06b6*/ 	.byte	0xff
	.zero		1


	//   ....[91]....
        /*06b8*/ 	.word	0x00005d70
        /*06bc*/ 	.word	0x000000ff
        /*06c0*/ 	.word	0x00000040
        /*06c4*/ 	.short	0x010a
        /*06c6*/ 	.byte	0x30
	.zero		1


	//   ....[92]....
        /*06c8*/ 	.word	0x00005e70
        /*06cc*/ 	.word	0x00000054
        /*06d0*/ 	.word	0x000000b0
        /*06d4*/ 	.short	0x010a
        /*06d6*/ 	.byte	0xff
	.zero		1


	//   ....[93]....
        /*06d8*/ 	.word	0x00006670
        /*06dc*/ 	.word	0x00000000
        /*06e0*/ 	.word	0x00000000
        /*06e4*/ 	.short	0x0101
        /*06e6*/ 	.byte	0xff
	.zero		1


	//   ....[94]....
        /*06e8*/ 	.word	0x00006680
        /*06ec*/ 	.word	0x00000002
        /*06f0*/ 	.word	0x00000040
        /*06f4*/ 	.short	0x010a
        /*06f6*/ 	.byte	0xff
	.zero		1


	//   ....[95]....
        /*06f8*/ 	.word	0x00006750
        /*06fc*/ 	.word	0x00000002
        /*0700*/ 	.word	0x00000040
        /*0704*/ 	.short	0x010a
        /*0706*/ 	.byte	0xff
	.zero		1


	//   ....[96]....
        /*0708*/ 	.word	0x00006fd0
        /*070c*/ 	.word	0x00000015
        /*0710*/ 	.word	0x00000000
        /*0714*/ 	.short	0x0101
        /*0716*/ 	.byte	0xff
	.zero		1


	//   ....[97]....
        /*0718*/ 	.word	0x00006ff0
        /*071c*/ 	.word	0x00000000
        /*0720*/ 	.word	0x00000040
        /*0724*/ 	.short	0x010a
        /*0726*/ 	.byte	0xff
	.zero		1


	//   ....[98]....
        /*0728*/ 	.word	0x000070b0
        /*072c*/ 	.word	0x00000000
        /*0730*/ 	.word	0x00000040
        /*0734*/ 	.short	0x010a
        /*0736*/ 	.byte	0xff
	.zero		1


	//   ....[99]....
        /*0738*/ 	.word	0x00007930
        /*073c*/ 	.word	0x00000015
        /*0740*/ 	.word	0x00000000
        /*0744*/ 	.short	0x0101
        /*0746*/ 	.byte	0xff
	.zero		1


	//   ....[100]....
        /*0748*/ 	.word	0x00007950
        /*074c*/ 	.word	0x00000002
        /*0750*/ 	.word	0x00000040
        /*0754*/ 	.short	0x010a
        /*0756*/ 	.byte	0xff
	.zero		1


	//   ....[101]....
        /*0758*/ 	.word	0x00007a10
        /*075c*/ 	.word	0x00000002
        /*0760*/ 	.word	0x00000040
        /*0764*/ 	.short	0x010a
        /*0766*/ 	.byte	0xff
	.zero		1


	//   ....[102]....
        /*0768*/ 	.word	0x00007d80
        /*076c*/ 	.word	0x000000ff
        /*0770*/ 	.word	0x00000000
        /*0774*/ 	.short	0x0101
        /*0776*/ 	.byte	0x05
	.zero		1


	//   ....[103]....
        /*0778*/ 	.word	0x000082f0
        /*077c*/ 	.word	0x00000000
        /*0780*/ 	.word	0x00000000
        /*0784*/ 	.short	0x0101
        /*0786*/ 	.byte	0xff
	.zero		1


	//   ....[104]....
        /*0788*/ 	.word	0x00008560
        /*078c*/ 	.word	0x000000ff
        /*0790*/ 	.word	0x00000000
        /*0794*/ 	.short	0x0101
        /*0796*/ 	.byte	0x04
	.zero		1


	//   ....[105]....
        /*0798*/ 	.word	0x00008580
        /*079c*/ 	.word	0x00000002
        /*07a0*/ 	.word	0x00000100
        /*07a4*/ 	.short	0x010a
        /*07a6*/ 	.byte	0xff
	.zero		1


	//   ....[106]....
        /*07a8*/ 	.word	0x000085e0
        /*07ac*/ 	.word	0x00000002
        /*07b0*/ 	.word	0x00000020
        /*07b4*/ 	.short	0x010a
        /*07b6*/ 	.byte	0xff
	.zero		1


	//   ....[107]....
        /*07b8*/ 	.word	0x00008640
        /*07bc*/ 	.word	0x00000002
        /*07c0*/ 	.word	0x00000020
        /*07c4*/ 	.short	0x010a
        /*07c6*/ 	.byte	0xff
	.zero		1


	//   ....[108]....
        /*07c8*/ 	.word	0x00008690
        /*07cc*/ 	.word	0x00000002
        /*07d0*/ 	.word	0x00000090
        /*07d4*/ 	.short	0x010a
        /*07d6*/ 	.byte	0xff
	.zero		1


	//   ....[109]....
        /*07d8*/ 	.word	0x000086f0
        /*07dc*/ 	.word	0x00000000
        /*07e0*/ 	.word	0x00000000
        /*07e4*/ 	.short	0x010a
        /*07e6*/ 	.byte	0xff
	.zero		1


	//   ....[110]....
        /*07e8*/ 	.word	0x00008750
        /*07ec*/ 	.word	0x00000000
        /*07f0*/ 	.word	0x00000000
        /*07f4*/ 	.short	0x010a
        /*07f6*/ 	.byte	0xff
	.zero		1


	//   ....[111]....
        /*07f8*/ 	.word	0x000087b0
        /*07fc*/ 	.word	0x00000000
        /*0800*/ 	.word	0x00000000
        /*0804*/ 	.short	0x010a
        /*0806*/ 	.byte	0xff
	.zero		1


	//   ....[112]....
        /*0808*/ 	.word	0x00008800
        /*080c*/ 	.word	0x00000000
        /*0810*/ 	.word	0x000000f0
        /*0814*/ 	.short	0x010a
        /*0816*/ 	.byte	0xff
	.zero		1


	//   ....[113]....
        /*0818*/ 	.word	0x00008860
        /*081c*/ 	.word	0x00000000
        /*0820*/ 	.word	0x000000a0
        /*0824*/ 	.short	0x010a
        /*0826*/ 	.byte	0xff
	.zero		1


	//   ....[114]....
        /*0828*/ 	.word	0x000088b0
        /*082c*/ 	.word	0x00000000
        /*0830*/ 	.word	0x00000090
        /*0834*/ 	.short	0x010a
        /*0836*/ 	.byte	0xff
	.zero		1


	//   ....[115]....
        /*0838*/ 	.word	0x00008910
        /*083c*/ 	.word	0x00000000
        /*0840*/ 	.word	0x000000a0
        /*0844*/ 	.short	0x010a
        /*0846*/ 	.byte	0xff
	.zero		1


	//   ....[116]....
        /*0848*/ 	.word	0x00008960
        /*084c*/ 	.word	0x00000000
        /*0850*/ 	.word	0x00000090
        /*0854*/ 	.short	0x010a
        /*0856*/ 	.byte	0xff
	.zero		1


	//   ....[117]....
        /*0858*/ 	.word	0x000089c0
        /*085c*/ 	.word	0x00000002
        /*0860*/ 	.word	0x000000d0
        /*0864*/ 	.short	0x010a
        /*0866*/ 	.byte	0xff
	.zero		1


	//   ....[118]....
        /*0868*/ 	.word	0x00008a20
        /*086c*/ 	.word	0x00000000
        /*0870*/ 	.word	0x00000000
        /*0874*/ 	.short	0x010a
        /*0876*/ 	.byte	0xff
	.zero		1


	//   ....[119]....
        /*0878*/ 	.word	0x00008a80
        /*087c*/ 	.word	0x00000000
        /*0880*/ 	.word	0x00000000
        /*0884*/ 	.short	0x010a
        /*0886*/ 	.byte	0xff
	.zero		1


	//   ....[120]....
        /*0888*/ 	.word	0x00008ae0
        /*088c*/ 	.word	0x00000000
        /*0890*/ 	.word	0x00000000
        /*0894*/ 	.short	0x010a
        /*0896*/ 	.byte	0xff
	.zero		1


	//   ....[121]....
        /*0898*/ 	.word	0x00008b40
        /*089c*/ 	.word	0x00000000
        /*08a0*/ 	.word	0x00000000
        /*08a4*/ 	.short	0x010a
        /*08a6*/ 	.byte	0xff
	.zero		1


	//   ....[122]....
        /*08a8*/ 	.word	0x00008ba0
        /*08ac*/ 	.word	0x00000000
        /*08b0*/ 	.word	0x00000000
        /*08b4*/ 	.short	0x010a
        /*08b6*/ 	.byte	0xff
	.zero		1


	//   ....[123]....
        /*08b8*/ 	.word	0x00008bf0
        /*08bc*/ 	.word	0x00000000
        /*08c0*/ 	.word	0x00000090
        /*08c4*/ 	.short	0x010a
        /*08c6*/ 	.byte	0xff
	.zero		1


	//   ....[124]....
        /*08c8*/ 	.word	0x00008c50
        /*08cc*/ 	.word	0x00000000
        /*08d0*/ 	.word	0x00000088
        /*08d4*/ 	.short	0x010a
        /*08d6*/ 	.byte	0xff
	.zero		1


	//   ....[125]....
        /*08d8*/ 	.word	0x00008cb0
        /*08dc*/ 	.word	0x00000000
        /*08e0*/ 	.word	0x00000060
        /*08e4*/ 	.short	0x010a
        /*08e6*/ 	.byte	0xff
	.zero		1


	//   ....[126]....
        /*08e8*/ 	.word	0x00008d10
        /*08ec*/ 	.word	0x00000000
        /*08f0*/ 	.word	0x00000068
        /*08f4*/ 	.short	0x010a
        /*08f6*/ 	.byte	0xff
	.zero		1


	//   ....[127]....
        /*08f8*/ 	.word	0x00008d70
        /*08fc*/ 	.word	0x00000000
        /*0900*/ 	.word	0x00000070
        /*0904*/ 	.short	0x010a
        /*0906*/ 	.byte	0xff
	.zero		1


	//   ....[128]....
        /*0908*/ 	.word	0x00008dd0
        /*090c*/ 	.word	0x00000000
        /*0910*/ 	.word	0x00000078
        /*0914*/ 	.short	0x010a
        /*0916*/ 	.byte	0xff
	.zero		1


	//   ....[129]....
        /*0918*/ 	.word	0x00008e30
        /*091c*/ 	.word	0x00000000
        /*0920*/ 	.word	0x00000060
        /*0924*/ 	.short	0x010a
        /*0926*/ 	.byte	0xff
	.zero		1


	//   ....[130]....
        /*0928*/ 	.word	0x00008e90
        /*092c*/ 	.word	0x00000000
        /*0930*/ 	.word	0x00000068
        /*0934*/ 	.short	0x010a
        /*0936*/ 	.byte	0xff
	.zero		1


	//   ....[131]....
        /*0938*/ 	.word	0x00008ef0
        /*093c*/ 	.word	0x00000000
        /*0940*/ 	.word	0x00000070
        /*0944*/ 	.short	0x010a
        /*0946*/ 	.byte	0xff
	.zero		1


	//   ....[132]....
        /*0948*/ 	.word	0x00008f40
        /*094c*/ 	.word	0x00000000
        /*0950*/ 	.word	0x00000090
        /*0954*/ 	.short	0x010a
        /*0956*/ 	.byte	0xff
	.zero		1


	//   ....[133]....
        /*0958*/ 	.word	0x00008fa0
        /*095c*/ 	.word	0x00000000
        /*0960*/ 	.word	0x00000040
        /*0964*/ 	.short	0x010a
        /*0966*/ 	.byte	0xff
	.zero		1


	//   ....[134]....
        /*0968*/ 	.word	0x00008ff0
        /*096c*/ 	.word	0x00000054
        /*0970*/ 	.word	0x000000b0
        /*0974*/ 	.short	0x010a
        /*0976*/ 	.byte	0xff
	.zero		1


	//   ....[135]....
        /*0978*/ 	.word	0x00009040
        /*097c*/ 	.word	0x00000002
        /*0980*/ 	.word	0x00000040
        /*0984*/ 	.short	0x010a
        /*0986*/ 	.byte	0xff
	.zero		1


	//   ....[136]....
        /*0988*/ 	.word	0x00009090
        /*098c*/ 	.word	0x00000000
        /*0990*/ 	.word	0x00000040
        /*0994*/ 	.short	0x010a
        /*0996*/ 	.byte	0xff
	.zero		1


	//   ....[137]....
        /*0998*/ 	.word	0x000090e0
        /*099c*/ 	.word	0x00000002
        /*09a0*/ 	.word	0x00000040
        /*09a4*/ 	.short	0x010a
        /*09a6*/ 	.byte	0xff
	.zero		1


	//----- nvinfo : EIATTR_NUM_MBARRIERS
	.align		4
.L_47:
        /*09a8*/ 	.byte	0x03, 0x38
        /*09aa*/ 	.short	0x0022


	//----- nvinfo : EIATTR_EXIT_INSTR_OFFSETS
	.align		4
        /*09ac*/ 	.byte	0x04, 0x1c
        /*09ae*/ 	.short	(.L_49 - .L_48)


	//   ....[0]....
.L_48:
        /*09b0*/ 	.word	0x00002660


	//   ....[1]....
        /*09b4*/ 	.word	0x00002b50


	//   ....[2]....
        /*09b8*/ 	.word	0x00002bb0


	//   ....[3]....
        /*09bc*/ 	.word	0x00003cd0


	//   ....[4]....
        /*09c0*/ 	.word	0x00004cf0


	//   ....[5]....
        /*09c4*/ 	.word	0x00004d30


	//   ....[6]....
        /*09c8*/ 	.word	0x00008450


	//   ....[7]....
        /*09cc*/ 	.word	0x000084d0


	//   ....[8]....
        /*09d0*/ 	.word	0x00008500


	//   ....[9]....
        /*09d4*/ 	.word	0x00008570


	//----- nvinfo : EIATTR_MAX_THREADS
	.align		4
.L_49:
        /*09d8*/ 	.byte	0x04, 0x05
        /*09da*/ 	.short	(.L_51 - .L_50)
.L_50:
        /*09dc*/ 	.word	0x00000100
        /*09e0*/ 	.word	0x00000001
        /*09e4*/ 	.word	0x00000001


	//----- nvinfo : EIATTR_CRS_STACK_SIZE
	.align		4
.L_51:
        /*09e8*/ 	.byte	0x04, 0x1e
        /*09ea*/ 	.short	(.L_53 - .L_52)
.L_52:
        /*09ec*/ 	.word	0x00000000


	//----- nvinfo : EIATTR_CBANK_PARAM_SIZE
	.align		4
.L_53:
        /*09f0*/ 	.byte	0x03, 0x19
        /*09f2*/ 	.short	0x0800


	//----- nvinfo : EIATTR_PARAM_CBANK
	.align		4
        /*09f4*/ 	.byte	0x04, 0x0a
        /*09f6*/ 	.short	(.L_55 - .L_54)
	.align		4
.L_54:
        /*09f8*/ 	.word	index@(.nv.constant0._ZN7cutlass13device_kernelINS_4gemm6kernel13GemmUniversalIN4cute5tupleIJiiiiEEENS1_10collective13CollectiveMmaINS1_35MainloopSm100TmaUmmaWarpSpecializedILi4ELi2ELi4ENS5_IJNS4_1CILi1EEESB_SB_EEEEENS5_IJNSA_ILi64EEENSA_ILi128EEESE_EEENS_10tfloat32_tENS5_IJlSB_lEEESH_SI_NS4_8TiledMMAINS4_8MMA_AtomIJNS4_17SM100_MMA_TF32_SSISH_SH_fLi64ELi128ELNS4_4UMMA5MajorE0ELSN_0ELNSM_7ScaleInE0ELSO_0EEEEEENS4_6LayoutISC_NS5_IJNSA_ILi0EEESS_SS_EEEEENS5_IJNS4_10UnderscoreESV_SV_EEEEENS4_13SM90_TMA_LOADENS4_14ComposedLayoutINS4_7SwizzleILi3ELi4ELi3EEENS4_18smem_ptr_flag_bitsILi32EEENSR_INS5_IJNSA_ILi8EEENSA_ILi32EEEEEENS5_IJS15_SB_EEEEEEEvNS4_8identityESY_S19_vS1A_EENS_8epilogue10collective18CollectiveEpilogueINS1C_23Sm100TmaWarpSpecializedILi4ELi2ELi16ELb1ELb0EEEJSG_NS5_IJNSR_ISE_SB_EENSR_IS15_SB_EEEEESH_SI_SH_SI_NS1C_6fusion15FusionCallbacksIS1G_NS1K_17LinearCombinationISH_fSH_fLNS_15FloatRoundStyleE2EEESG_S1J_JEEENS4_5SM1004TMEM4LOAD26SM100_TMEM_LOAD_16dp128b8xESY_S19_NS4_17SM75_U32x4_LDSM_NENS4_14SM90_TMA_STOREES19_NS4_17SM90_U32x4_STSM_NENS4_39AutoVectorizingCopyWithAssumedAlignmentILi128EEEEEEvvEEEEvNT_6ParamsE)
        /*09fc*/ 	.short	0x0380
        /*09fe*/ 	.short	0x0800


	//----- nvinfo : EIATTR_SW_WAR
	.align		4
.L_55:
        /*0a00*/ 	.byte	0x04, 0x36
        /*0a02*/ 	.short	(.L_57 - .L_56)
.L_56:
        /*0a04*/ 	.word	0x00000008
.L_57:


//--------------------- .nv.callgraph             --------------------------
	.section	.nv.callgraph,"",@"SHT_CUDA_CALLGRAPH"
	.align	4
	.sectionentsize	8
	.align		4
        /*0000*/ 	.word	0x00000000
	.align		4
        /*0004*/ 	.word	0xffffffff
	.align		4
        /*0008*/ 	.word	index@(_ZN7cutlass13device_kernelINS_4gemm6kernel13GemmUniversalIN4cute5tupleIJiiiiEEENS1_10collective13CollectiveMmaINS1_35MainloopSm100TmaUmmaWarpSpecializedILi4ELi2ELi4ENS5_IJNS4_1CILi1EEESB_SB_EEEEENS5_IJNSA_ILi64EEENSA_ILi128EEESE_EEENS_10tfloat32_tENS5_IJlSB_lEEESH_SI_NS4_8TiledMMAINS4_8MMA_AtomIJNS4_17SM100_MMA_TF32_SSISH_SH_fLi64ELi128ELNS4_4UMMA5MajorE0ELSN_0ELNSM_7ScaleInE0ELSO_0EEEEEENS4_6LayoutISC_NS5_IJNSA_ILi0EEESS_SS_EEEEENS5_IJNS4_10UnderscoreESV_SV_EEEEENS4_13SM90_TMA_LOADENS4_14ComposedLayoutINS4_7SwizzleILi3ELi4ELi3EEENS4_18smem_ptr_flag_bitsILi32EEENSR_INS5_IJNSA_ILi8EEENSA_ILi32EEEEEENS5_IJS15_SB_EEEEEEEvNS4_8identityESY_S19_vS1A_EENS_8epilogue10collective18CollectiveEpilogueINS1C_23Sm100TmaWarpSpecializedILi4ELi2ELi16ELb1ELb0EEEJSG_NS5_IJNSR_ISE_SB_EENSR_IS15_SB_EEEEESH_SI_SH_SI_NS1C_6fusion15FusionCallbacksIS1G_NS1K_17LinearCombinationISH_fSH_fLNS_15FloatRoundStyleE2EEESG_S1J_JEEENS4_5SM1004TMEM4LOAD26SM100_TMEM_LOAD_16dp128b8xESY_S19_NS4_17SM75_U32x4_LDSM_NENS4_14SM90_TMA_STOREES19_NS4_17SM90_U32x4_STSM_NENS4_39AutoVectorizingCopyWithAssumedAlignmentILi128EEEEEEvvEEEEvNT_6ParamsE)
	.align		4
        /*000c*/ 	.word	index@(__assertfail)
	.align		4
        /*0010*/ 	.word	0x00000000
	.align		4
        /*0014*/ 	.word	0xfffffffe
	.align		4
        /*0018*/ 	.word	0x00000000
	.align		4
        /*001c*/ 	.word	0xfffffffd
	.align		4
        /*0020*/ 	.word	0x00000000
	.align		4
        /*0024*/ 	.word	0xfffffffc


//--------------------- .nv.constant4             --------------------------
	.section	.nv.constant4,"a",@progbits
	.align	8
	.align		8
.nv.constant4:
        /*0000*/ 	.dword	__assertfail
	.align		8
        /*0008*/ 	.dword	__unnamed_1
	.align		8
        /*0010*/ 	.dword	__unnamed_2
	.align		8
        /*0018*/ 	.dword	_ZN40_INTERNAL_3f1488fd_4_k_cu_a6285c07_245104cuda3std3__45__cpo5beginE
	.align		8
        /*0020*/ 	.dword	_ZN40_INTERNAL_3f1488fd_4_k_cu_a6285c07_245104cuda3std3__45__cpo3endE
	.align		8
        /*0028*/ 	.dword	_ZN40_INTERNAL_3f1488fd_4_k_cu_a6285c07_245104cuda3std3__45__cpo6cbeginE
	.align		8
        /*0030*/ 	.dword	_ZN40_INTERNAL_3f1488fd_4_k_cu_a6285c07_245104cuda3std3__45__cpo4cendE
	.align		8
        /*0038*/ 	.dword	_ZN40_INTERNAL_3f1488fd_4_k_cu_a6285c07_245104cuda3std3__442_GLOBAL__N__3f1488fd_4_k_cu_a6285c07_245106ignoreE
	.align		8
        /*0040*/ 	.dword	_ZN40_INTERNAL_3f1488fd_4_k_cu_a6285c07_245104cuda3std3__419piecewise_constructE
	.align		8
        /*0048*/ 	.dword	_ZN40_INTERNAL_3f1488fd_4_k_cu_a6285c07_245104cuda3std3__48in_placeE
	.align		8
        /*0050*/ 	.dword	_ZN40_INTERNAL_3f1488fd_4_k_cu_a6285c07_245104cuda3std6ranges3__45__cpo4swapE
	.align		8
        /*0058*/ 	.dword	_ZN40_INTERNAL_3f1488fd_4_k_cu_a6285c07_245104cuda3std6ranges3__45__cpo9iter_moveE
	.align		8
        /*0060*/ 	.dword	_ZN40_INTERNAL_3f1488fd_4_k_cu_a6285c07_245104cute7productE
	.align		8
        /*0068*/ 	.dword	_ZN40_INTERNAL_3f1488fd_4_k_cu_a6285c07_245104cute1_E
	.align		8
        /*0070*/ 	.dword	$str$25
	.align		8
        /*0078*/ 	.dword	$str$26
	.align		8
        /*0080*/ 	.dword	$str$27
	.align		8
        /*0088*/ 	.dword	$str$28


//--------------------- .text._ZN7cutlass13device_kernelINS_4gemm6kernel13GemmUniversalIN4cute5tupleIJiiiiEEENS1_10collective13CollectiveMmaINS1_35MainloopSm100TmaUmmaWarpSpecializedILi4ELi2ELi4ENS5_IJNS4_1CILi1EEESB_SB_EEEEENS5_IJNSA_ILi64EEENSA_ILi128EEESE_EEENS_10tfloat32_tENS5_IJlSB_lEEESH_SI_NS4_8TiledMMAINS4_8MMA_AtomIJNS4_17SM100_MMA_TF32_SSISH_SH_fLi64ELi128ELNS4_4UMMA5MajorE0ELSN_0ELNSM_7ScaleInE0ELSO_0EEEEEENS4_6LayoutISC_NS5_IJNSA_ILi0EEESS_SS_EEEEENS5_IJNS4_10UnderscoreESV_SV_EEEEENS4_13SM90_TMA_LOADENS4_14ComposedLayoutINS4_7SwizzleILi3ELi4ELi3EEENS4_18smem_ptr_flag_bitsILi32EEENSR_INS5_IJNSA_ILi8EEENSA_ILi32EEEEEENS5_IJS15_SB_EEEEEEEvNS4_8identityESY_S19_vS1A_EENS_8epilogue10collective18CollectiveEpilogueINS1C_23Sm100TmaWarpSpecializedILi4ELi2ELi16ELb1ELb0EEEJSG_NS5_IJNSR_ISE_SB_EENSR_IS15_SB_EEEEESH_SI_SH_SI_NS1C_6fusion15FusionCallbacksIS1G_NS1K_17LinearCombinationISH_fSH_fLNS_15FloatRoundStyleE2EEESG_S1J_JEEENS4_5SM1004TMEM4LOAD26SM100_TMEM_LOAD_16dp128b8xESY_S19_NS4_17SM75_U32x4_LDSM_NENS4_14SM90_TMA_STOREES19_NS4_17SM90_U32x4_STSM_NENS4_39AutoVectorizingCopyWithAssumedAlignmentILi128EEEEEEvvEEEEvNT_6ParamsE --------------------------
	.section	.text._ZN7cutlass13device_kernelINS_4gemm6kernel13GemmUniversalIN4cute5tupleIJiiiiEEENS1_10collective13CollectiveMmaINS1_35MainloopSm100TmaUmmaWarpSpecializedILi4ELi2ELi4ENS5_IJNS4_1CILi1EEESB_SB_EEEEENS5_IJNSA_ILi64EEENSA_ILi128EEESE_EEENS_10tfloat32_tENS5_IJlSB_lEEESH_SI_NS4_8TiledMMAINS4_8MMA_AtomIJNS4_17SM100_MMA_TF32_SSISH_SH_fLi64ELi128ELNS4_4UMMA5MajorE0ELSN_0ELNSM_7ScaleInE0ELSO_0EEEEEENS4_6LayoutISC_NS5_IJNSA_ILi0EEESS_SS_EEEEENS5_IJNS4_10UnderscoreESV_SV_EEEEENS4_13SM90_TMA_LOADENS4_14ComposedLayoutINS4_7SwizzleILi3ELi4ELi3EEENS4_18smem_ptr_flag_bitsILi32EEENSR_INS5_IJNSA_ILi8EEENSA_ILi32EEEEEENS5_IJS15_SB_EEEEEEEvNS4_8identityESY_S19_vS1A_EENS_8epilogue10collective18CollectiveEpilogueINS1C_23Sm100TmaWarpSpecializedILi4ELi2ELi16ELb1ELb0EEEJSG_NS5_IJNSR_ISE_SB_EENSR_IS15_SB_EEEEESH_SI_SH_SI_NS1C_6fusion15FusionCallbacksIS1G_NS1K_17LinearCombinationISH_fSH_fLNS_15FloatRoundStyleE2EEESG_S1J_JEEENS4_5SM1004TMEM4LOAD26SM100_TMEM_LOAD_16dp128b8xESY_S19_NS4_17SM75_U32x4_LDSM_NENS4_14SM90_TMA_STOREES19_NS4_17SM90_U32x4_STSM_NENS4_39AutoVectorizingCopyWithAssumedAlignmentILi128EEEEEEvvEEEEvNT_6ParamsE,"ax",@progbits
	.align	128
.text._ZN7cutlass13device_kernelINS_4gemm6kernel13GemmUniversalIN4cute5tupleIJiiiiEEENS1_10collective13CollectiveMmaINS1_35MainloopSm100TmaUmmaWarpSpecializedILi4ELi2ELi4ENS5_IJNS4_1CILi1EEESB_SB_EEEEENS5_IJNSA_ILi64EEENSA_ILi128EEESE_EEENS_10tfloat32_tENS5_IJlSB_lEEESH_SI_NS4_8TiledMMAINS4_8MMA_AtomIJNS4_17SM100_MMA_TF32_SSISH_SH_fLi64ELi128ELNS4_4UMMA5MajorE0ELSN_0ELNSM_7ScaleInE0ELSO_0EEEEEENS4_6LayoutISC_NS5_IJNSA_ILi0EEESS_SS_EEEEENS5_IJNS4_10UnderscoreESV_SV_EEEEENS4_13SM90_TMA_LOADENS4_14ComposedLayoutINS4_7SwizzleILi3ELi4ELi3EEENS4_18smem_ptr_flag_bitsILi32EEENSR_INS5_IJNSA_ILi8EEENSA_ILi32EEEEEENS5_IJS15_SB_EEEEEEEvNS4_8identityESY_S19_vS1A_EENS_8epilogue10collective18CollectiveEpilogueINS1C_23Sm100TmaWarpSpecializedILi4ELi2ELi16ELb1ELb0EEEJSG_NS5_IJNSR_ISE_SB_EENSR_IS15_SB_EEEEESH_SI_SH_SI_NS1C_6fusion15FusionCallbacksIS1G_NS1K_17LinearCombinationISH_fSH_fLNS_15FloatRoundStyleE2EEESG_S1J_JEEENS4_5SM1004TMEM4LOAD26SM100_TMEM_LOAD_16dp128b8xESY_S19_NS4_17SM75_U32x4_LDSM_NENS4_14SM90_TMA_STOREES19_NS4_17SM90_U32x4_STSM_NENS4_39AutoVectorizingCopyWithAssumedAlignmentILi128EEEEEEvvEEEEvNT_6ParamsE:
        .type           _ZN7cutlass13device_kernelINS_4gemm6kernel13GemmUniversalIN4cute5tupleIJiiiiEEENS1_10collective13CollectiveMmaINS1_35MainloopSm100TmaUmmaWarpSpecializedILi4ELi2ELi4ENS5_IJNS4_1CILi1EEESB_SB_EEEEENS5_IJNSA_ILi64EEENSA_ILi128EEESE_EEENS_10tfloat32_tENS5_IJlSB_lEEESH_SI_NS4_8TiledMMAINS4_8MMA_AtomIJNS4_17SM100_MMA_TF32_SSISH_SH_fLi64ELi128ELNS4_4UMMA5MajorE0ELSN_0ELNSM_7ScaleInE0ELSO_0EEEEEENS4_6LayoutISC_NS5_IJNSA_ILi0EEESS_SS_EEEEENS5_IJNS4_10UnderscoreESV_SV_EEEEENS4_13SM90_TMA_LOADENS4_14ComposedLayoutINS4_7SwizzleILi3ELi4ELi3EEENS4_18smem_ptr_flag_bitsILi32EEENSR_INS5_IJNSA_ILi8EEENSA_ILi32EEEEEENS5_IJS15_SB_EEEEEEEvNS4_8identityESY_S19_vS1A_EENS_8epilogue10collective18CollectiveEpilogueINS1C_23Sm100TmaWarpSpecializedILi4ELi2ELi16ELb1ELb0EEEJSG_NS5_IJNSR_ISE_SB_EENSR_IS15_SB_EEEEESH_SI_SH_SI_NS1C_6fusion15FusionCallbacksIS1G_NS1K_17LinearCombinationISH_fSH_fLNS_15FloatRoundStyleE2EEESG_S1J_JEEENS4_5SM1004TMEM4LOAD26SM100_TMEM_LOAD_16dp128b8xESY_S19_NS4_17SM75_U32x4_LDSM_NENS4_14SM90_TMA_STOREES19_NS4_17SM90_U32x4_STSM_NENS4_39AutoVectorizingCopyWithAssumedAlignmentILi128EEEEEEvvEEEEvNT_6ParamsE,@function
        .size           _ZN7cutlass13device_kernelINS_4gemm6kernel13GemmUniversalIN4cute5tupleIJiiiiEEENS1_10collective13CollectiveMmaINS1_35MainloopSm100TmaUmmaWarpSpecializedILi4ELi2ELi4ENS5_IJNS4_1CILi1EEESB_SB_EEEEENS5_IJNSA_ILi64EEENSA_ILi128EEESE_EEENS_10tfloat32_tENS5_IJlSB_lEEESH_SI_NS4_8TiledMMAINS4_8MMA_AtomIJNS4_17SM100_MMA_TF32_SSISH_SH_fLi64ELi128ELNS4_4UMMA5MajorE0ELSN_0ELNSM_7ScaleInE0ELSO_0EEEEEENS4_6LayoutISC_NS5_IJNSA_ILi0EEESS_SS_EEEEENS5_IJNS4_10UnderscoreESV_SV_EEEEENS4_13SM90_TMA_LOADENS4_14ComposedLayoutINS4_7SwizzleILi3ELi4ELi3EEENS4_18smem_ptr_flag_bitsILi32EEENSR_INS5_IJNSA_ILi8EEENSA_ILi32EEEEEENS5_IJS15_SB_EEEEEEEvNS4_8identityESY_S19_vS1A_EENS_8epilogue10collective18CollectiveEpilogueINS1C_23Sm100TmaWarpSpecializedILi4ELi2ELi16ELb1ELb0EEEJSG_NS5_IJNSR_ISE_SB_EENSR_IS15_SB_EEEEESH_SI_SH_SI_NS1C_6fusion15FusionCallbacksIS1G_NS1K_17LinearCombinationISH_fSH_fLNS_15FloatRoundStyleE2EEESG_S1J_JEEENS4_5SM1004TMEM4LOAD26SM100_TMEM_LOAD_16dp128b8xESY_S19_NS4_17SM75_U32x4_LDSM_NENS4_14SM90_TMA_STOREES19_NS4_17SM90_U32x4_STSM_NENS4_39AutoVectorizingCopyWithAssumedAlignmentILi128EEEEEEvvEEEEvNT_6ParamsE,(.L_x_176 - _ZN7cutlass13device_kernelINS_4gemm6kernel13GemmUniversalIN4cute5tupleIJiiiiEEENS1_10collective13CollectiveMmaINS1_35MainloopSm100TmaUmmaWarpSpecializedILi4ELi2ELi4ENS5_IJNS4_1CILi1EEESB_SB_EEEEENS5_IJNSA_ILi64EEENSA_ILi128EEESE_EEENS_10tfloat32_tENS5_IJlSB_lEEESH_SI_NS4_8TiledMMAINS4_8MMA_AtomIJNS4_17SM100_MMA_TF32_SSISH_SH_fLi64ELi128ELNS4_4UMMA5MajorE0ELSN_0ELNSM_7ScaleInE0ELSO_0EEEEEENS4_6LayoutISC_NS5_IJNSA_ILi0EEESS_SS_EEEEENS5_IJNS4_10UnderscoreESV_SV_EEEEENS4_13SM90_TMA_LOADENS4_14ComposedLayoutINS4_7SwizzleILi3ELi4ELi3EEENS4_18smem_ptr_flag_bitsILi32EEENSR_INS5_IJNSA_ILi8EEENSA_ILi32EEEEEENS5_IJS15_SB_EEEEEEEvNS4_8identityESY_S19_vS1A_EENS_8epilogue10collective18CollectiveEpilogueINS1C_23Sm100TmaWarpSpecializedILi4ELi2ELi16ELb1ELb0EEEJSG_NS5_IJNSR_ISE_SB_EENSR_IS15_SB_EEEEESH_SI_SH_SI_NS1C_6fusion15FusionCallbacksIS1G_NS1K_17LinearCombinationISH_fSH_fLNS_15FloatRoundStyleE2EEESG_S1J_JEEENS4_5SM1004TMEM4LOAD26SM100_TMEM_LOAD_16dp128b8xESY_S19_NS4_17SM75_U32x4_LDSM_NENS4_14SM90_TMA_STOREES19_NS4_17SM90_U32x4_STSM_NENS4_39AutoVectorizingCopyWithAssumedAlignmentILi128EEEEEEvvEEEEvNT_6ParamsE)
        .other          _ZN7cutlass13device_kernelINS_4gemm6kernel13GemmUniversalIN4cute5tupleIJiiiiEEENS1_10collective13CollectiveMmaINS1_35MainloopSm100TmaUmmaWarpSpecializedILi4ELi2ELi4ENS5_IJNS4_1CILi1EEESB_SB_EEEEENS5_IJNSA_ILi64EEENSA_ILi128EEESE_EEENS_10tfloat32_tENS5_IJlSB_lEEESH_SI_NS4_8TiledMMAINS4_8MMA_AtomIJNS4_17SM100_MMA_TF32_SSISH_SH_fLi64ELi128ELNS4_4UMMA5MajorE0ELSN_0ELNSM_7ScaleInE0ELSO_0EEEEEENS4_6LayoutISC_NS5_IJNSA_ILi0EEESS_SS_EEEEENS5_IJNS4_10UnderscoreESV_SV_EEEEENS4_13SM90_TMA_LOADENS4_14ComposedLayoutINS4_7SwizzleILi3ELi4ELi3EEENS4_18smem_ptr_flag_bitsILi32EEENSR_INS5_IJNSA_ILi8EEENSA_ILi32EEEEEENS5_IJS15_SB_EEEEEEEvNS4_8identityESY_S19_vS1A_EENS_8epilogue10collective18CollectiveEpilogueINS1C_23Sm100TmaWarpSpecializedILi4ELi2ELi16ELb1ELb0EEEJSG_NS5_IJNSR_ISE_SB_EENSR_IS15_SB_EEEEESH_SI_SH_SI_NS1C_6fusion15FusionCallbacksIS1G_NS1K_17LinearCombinationISH_fSH_fLNS_15FloatRoundStyleE2EEESG_S1J_JEEENS4_5SM1004TMEM4LOAD26SM100_TMEM_LOAD_16dp128b8xESY_S19_NS4_17SM75_U32x4_LDSM_NENS4_14SM90_TMA_STOREES19_NS4_17SM90_U32x4_STSM_NENS4_39AutoVectorizingCopyWithAssumedAlignmentILi128EEEEEEvvEEEEvNT_6ParamsE,@"STO_CUDA_ENTRY STV_DEFAULT"
_ZN7cutlass13device_kernelINS_4gemm6kernel13GemmUniversalIN4cute5tupleIJiiiiEEENS1_10collective13CollectiveMmaINS1_35MainloopSm100TmaUmmaWarpSpecializedILi4ELi2ELi4ENS5_IJNS4_1CILi1EEESB_SB_EEEEENS5_IJNSA_ILi64EEENSA_ILi128EEESE_EEENS_10tfloat32_tENS5_IJlSB_lEEESH_SI_NS4_8TiledMMAINS4_8MMA_AtomIJNS4_17SM100_MMA_TF32_SSISH_SH_fLi64ELi128ELNS4_4UMMA5MajorE0ELSN_0ELNSM_7ScaleInE0ELSO_0EEEEEENS4_6LayoutISC_NS5_IJNSA_ILi0EEESS_SS_EEEEENS5_IJNS4_10UnderscoreESV_SV_EEEEENS4_13SM90_TMA_LOADENS4_14ComposedLayoutINS4_7SwizzleILi3ELi4ELi3EEENS4_18smem_ptr_flag_bitsILi32EEENSR_INS5_IJNSA_ILi8EEENSA_ILi32EEEEEENS5_IJS15_SB_EEEEEEEvNS4_8identityESY_S19_vS1A_EENS_8epilogue10collective18CollectiveEpilogueINS1C_23Sm100TmaWarpSpecializedILi4ELi2ELi16ELb1ELb0EEEJSG_NS5_IJNSR_ISE_SB_EENSR_IS15_SB_EEEEESH_SI_SH_SI_NS1C_6fusion15FusionCallbacksIS1G_NS1K_17LinearCombinationISH_fSH_fLNS_15FloatRoundStyleE2EEESG_S1J_JEEENS4_5SM1004TMEM4LOAD26SM100_TMEM_LOAD_16dp128b8xESY_S19_NS4_17SM75_U32x4_LDSM_NENS4_14SM90_TMA_STOREES19_NS4_17SM90_U32x4_STSM_NENS4_39AutoVectorizingCopyWithAssumedAlignmentILi128EEEEEEvvEEEEvNT_6ParamsE:
[----:B------:R-:W1:Y:S01]  /*0000*/  LDC R1, c[0x0][0x37c] ;  /* 0x0000df00ff017b82 */ /* 0x000e620000000800 */
[----:B------:R-:W2:Y:S01]  /*0010*/  S2R R77, SR_TID.X ;  /* 0x00000000004d7919 */ /* 0x000ea20000002100 */
[----:B------:R-:W3:Y:S01]  /*0020*/  LDCU.64 UR4, c[0x0][0x890] ;  /* 0x00011200ff0477ac */ /* 0x000ee20008000a00 */
[----:B------:R-:W-:Y:S02]  /*0030*/  PRMT R64, RZ, 0x7610, R64 ;  /* 0x00007610ff407816 */ /* 0x000fe40000000040 */
[----:B------:R-:W-:Y:S01]  /*0040*/  ELECT P5, URZ, PT ;  /* 0x0000000000ff782f */ /* 0x000fe200038a0000 */
[----:B------:R-:W4:Y:S01]  /*0050*/  LDCU.64 UR46, c[0x0][0x358] ;  /* 0x00006b00ff2e77ac */ /* 0x000f220008000a00 */
[----:B---3--:R-:W-:-:S04]  /*0060*/  UISETP.NE.U32.AND UP0, UPT, UR4, URZ, UPT ;  /* 0x000000ff0400728c */ /* 0x008fc8000bf05070 */
[----:B------:R-:W-:Y:S01]  /*0070*/  UISETP.NE.AND.EX UP0, UPT, UR5, URZ, UPT, UP0 ;  /* 0x000000ff0500728c */ /* 0x000fe2000bf05300 */
[----:B--2---:R-:W-:-:S05]  /*0080*/  SHF.R.U32.HI R69, RZ, 0x5, R77 ;  /* 0x00000005ff457819 */ /* 0x004fca000001164d */
[----:B------:R-:W2:Y:S02]  /*0090*/  SHFL.IDX PT, R0, R69, RZ, 0x1f ;  /* 0x00001fff45007589 */ /* 0x000ea400000e0000 */
[----:B--2---:R-:W-:Y:S01]  /*00a0*/  R2UR UR8, R0 ;  /* 0x00000000000872ca */ /* 0x004fe200000e0000 */
[----:B-1--4-:R-:W-:-:S14]  /*00b0*/  BRA.U UP0, `(.L_x_0) ;  /* 0x00000001002c7547 */ /* 0x012fdc000b800000 */
[----:B------:R-:W1:Y:S02]  /*00c0*/  LDCU.64 UR6, c[0x0][0x888] ;  /* 0x00011100ff0677ac */ /* 0x000e640008000a00 */
[----:B-1----:R-:W-:-:S04]  /*00d0*/  UISETP.NE.U32.AND UP0, UPT, UR6, URZ, UPT ;  /* 0x000000ff0600728c */ /* 0x002fc8000bf05070 */
[----:B------:R-:W-:-:S09]  /*00e0*/  UISETP.NE.AND.EX UP0, UPT, UR7, URZ, UPT, UP0 ;  /* 0x000000ff0700728c */ /* 0x000fd2000bf05300 */
[----:B------:R-:W-:Y:S05]  /*00f0*/  BRA.U !UP0, `(.L_x_1) ;  /* 0x0000000108107547 */ /* 0x000fea000b800000 */
[----:B------:R-:W1:Y:S02]  /*0100*/  LDC.64 R2, c[0x0][0x888] ;  /* 0x00022200ff027b82 */ /* 0x000e640000000a00 */
[----:B-1----:R1:W5:Y:S01]  /*0110*/  LDG.E R35, desc[UR46][R2.64] ;  /* 0x0000002e02237981 */ /* 0x002362000c1e1900 */
[----:B------:R-:W-:Y:S01]  /*0120*/  HFMA2 R64, -RZ, RZ, 0, 5.9604644775390625e-08 ;  /* 0x00000001ff407431 */ /* 0x000fe200000001ff */
[----:B------:R-:W-:Y:S05]  /*0130*/  BRA `(.L_x_0) ;  /* 0x00000000000c7947 */ /* 0x000fea0003800000 */
.L_x_1:
[----:B------:R-:W1:Y:S01]  /*0140*/  LDCU UR6, c[0x0][0x880] ;  /* 0x00011000ff0677ac */ /* 0x000e620008000800 */
[----:B------:R-:W-:Y:S01]  /*0150*/  HFMA2 R64, -RZ, RZ, 0, 5.9604644775390625e-08 ;  /* 0x00000001ff407431 */ /* 0x000fe200000001ff */
[----:B-1----:R-:W-:-:S07]  /*0160*/  MOV R35, UR6 ;  /* 0x0000000600237c02 */ /* 0x002fce0008000f00 */
.L_x_0:
[----:B------:R-:W2:Y:S02]  /*0170*/  LDCU.64 UR6, c[0x0][0x8b0] ;  /* 0x00011600ff0677ac */ /* 0x000ea40008000a00 */
[----:B--2---:R-:W-:-:S04]  /*0180*/  UISETP.NE.U32.AND UP0, UPT, UR6, URZ, UPT ;  /* 0x000000ff0600728c */ /* 0x004fc8000bf05070 */
[----:B------:R-:W-:-:S09]  /*0190*/  UISETP.NE.AND.EX UP0, UPT, UR7, URZ, UPT, UP0 ;  /* 0x000000ff0700728c */ /* 0x000fd2000bf05300 */
[----:B------:R-:W-:Y:S05]  /*01a0*/  BRA.U UP0, `(.L_x_2) ;  /* 0x0000000100247547 */ /* 0x000fea000b800000 */
[----:B------:R-:W2:Y:S02]  /*01b0*/  LDCU.64 UR6, c[0x0][0x8a8] ;  /* 0x00011500ff0677ac */ /* 0x000ea40008000a00 */
[----:B--2---:R-:W-:-:S04]  /*01c0*/  UISETP.NE.U32.AND UP0, UPT, UR6, URZ, UPT ;  /* 0x000000ff0600728c */ /* 0x004fc8000bf05070 */
[----:B------:R-:W-:-:S09]  /*01d0*/  UISETP.NE.AND.EX UP0, UPT, UR7, URZ, UPT, UP0 ;  /* 0x000000ff0700728c */ /* 0x000fd2000bf05300 */
[----:B------:R-:W-:Y:S05]  /*01e0*/  BRA.U !UP0, `(.L_x_3) ;  /* 0x00000001080c7547 */ /* 0x000fea000b800000 */
[----:B-1----:R-:W1:Y:S02]  /*01f0*/  LDC.64 R2, c[0x0][0x8a8] ;  /* 0x00022a00ff027b82 */ /* 0x002e640000000a00 */
[----:B-1----:R2:W5:Y:S01]  /*0200*/  LDG.E R33, desc[UR46][R2.64] ;  /* 0x0000002e02217981 */ /* 0x002562000c1e1900 */
[----:B------:R-:W-:Y:S05]  /*0210*/  BRA `(.L_x_2) ;  /* 0x0000000000087947 */ /* 0x000fea0003800000 */
.L_x_3:
[----:B------:R-:W2:Y:S02]  /*0220*/  LDCU UR6, c[0x0][0x8a0] ;  /* 0x00011400ff0677ac */ /* 0x000ea40008000800 */
[----:B--2---:R-:W-:Y:S02]  /*0230*/  MOV R33, UR6 ;  /* 0x0000000600217c02 */ /* 0x004fe40008000f00 */
.L_x_2:
[----:B------:R-:W-:Y:S01]  /*0240*/  IMAD.U32 R0, RZ, RZ, UR8 ;  /* 0x00000008ff007e24 */ /* 0x000fe2000f8e00ff */
[----:B------:R-:W-:Y:S04]  /*0250*/  BSSY.RECONVERGENT B0, `(.L_x_4) ;  /* 0x000000c000007945 */ /* 0x000fe80003800200 */
[C---:B------:R-:W-:Y:S02]  /*0260*/  ISETP.NE.OR P1, PT, R0.reuse, 0x1, !P5 ;  /* 0x000000010000780c */ /* 0x040fe40006f25670 */
[----:B------:R-:W-:-:S11]  /*0270*/  ISETP.NE.OR P0, PT, R0, 0x3, !P5 ;  /* 0x000000030000780c */ /* 0x000fd60006f05670 */
[----:B------:R-:W-:Y:S05]  /*0280*/  @P1 BRA `(.L_x_5) ;  /* 0x0000000000201947 */ /* 0x000fea0003800000 */
[----:B------:R-:W3:Y:S02]  /*0290*/  LDCU.64 UR6, c[0x0][0x348] ;  /* 0x00006900ff0677ac */ /* 0x000ee40008000a00 */
[----:B---3--:R-:W-:Y:S02]  /*02a0*/  UIADD3 UR10, UP1, UPT, UR6, 0x80, URZ ;  /* 0x00000080060a7890 */ /* 0x008fe4000ff3e0ff */
[----:B------:R-:W-:Y:S02]  /*02b0*/  UIADD3 UR6, UP0, UPT, UR6, 0x180, URZ ;  /* 0x0000018006067890 */ /* 0x000fe4000ff1e0ff */
[----:B------:R-:W-:Y:S02]  /*02c0*/  UIADD3.X UR11, UPT, UPT, URZ, UR7, URZ, UP1, !UPT ;  /* 0x00000007ff0b7290 */ /* 0x000fe40008ffe4ff */
[----:B------:R-:W-:-:S07]  /*02d0*/  UIADD3.X UR7, UPT, UPT, URZ, UR7, URZ, UP0, !UPT ;  /* 0x00000007ff077290 */ /* 0x000fce00087fe4ff */
[----:B------:R3:W-:Y:S02]  /*02e0*/  UTMACCTL.PF [UR10] ;  /* 0x000000000a0079b9 */ /* 0x0007e40008040000 */
[----:B------:R3:W-:Y:S02]  /*02f0*/  UTMACCTL.PF [UR6] ;  /* 0x00000000060079b9 */ /* 0x0007e40008040000 */
[----:B---3--:R-:W-:Y:S01]  /*0300*/  NOP ;  /* 0x0000000000007918 */ /* 0x008fe20000000000 */
.L_x_5:
[----:B------:R-:W-:Y:S05]  /*0310*/  BSYNC.RECONVERGENT B0 ;  /* 0x0000000000007941 */ /* 0x000fea0003800200 */
.L_x_4:
[----:B------:R-:W-:Y:S04]  /*0320*/  BSSY.RECONVERGENT B0, `(.L_x_6) ;  /* 0x000000a000007945 */ /* 0x000fe80003800200 */
        /* <DEDUP_REMOVED lines=9> */
.L_x_7:
[----:B------:R-:W-:Y:S05]  /*03c0*/  BSYNC.RECONVERGENT B0 ;  /* 0x0000000000007941 */ /* 0x000fea0003800200 */
.L_x_6:
[----:B------:R-:W3:Y:S01]  /*03d0*/  LDCU.64 UR6, c[0x0][0x888] ;  /* 0x00011100ff0677ac */ /* 0x000ee20008000a00 */
[----:B------:R-:W-:Y:S02]  /*03e0*/  UISETP.EQ.U32.AND UP1, UPT, UR4, URZ, UPT ;  /* 0x000000ff0400728c */ /* 0x000fe4000bf22070 */
[----:B------:R-:W-:Y:S02]  /*03f0*/  UPLOP3.LUT UP2, UPT, UPT, UPT, UPT, 0x80, 0x8 ;  /* 0x000000000008789c */ /* 0x000fe40003f4f070 */
[----:B---3--:R-:W-:-:S04]  /*0400*/  UISETP.NE.U32.AND UP0, UPT, UR6, URZ, UPT ;  /* 0x000000ff0600728c */ /* 0x008fc8000bf05070 */
[----:B------:R-:W-:-:S04]  /*0410*/  UISETP.NE.AND.EX UP0, UPT, UR7, URZ, UPT, UP0 ;  /* 0x000000ff0700728c */ /* 0x000fc8000bf05300 */
[----:B------:R-:W-:-:S04]  /*0420*/  UISETP.EQ.OR.EX UP3, UPT, UR5, URZ, !UP0, UP1 ;  /* 0x000000ff0500728c */ /* 0x000fc8000c762710 */
[----:B------:R-:W-:-:S05]  /*0430*/  UP2UR UR50, UPR, URZ, 0x8 ;  /* 0x00000008ff327883 */ /* 0x000fca0008000000 */
[----:B------:R-:W-:Y:S07]  /*0440*/  BRA.U !UP3, `(.L_x_8) ;  /* 0x000000010b207547 */ /* 0x000fee000b800000 */
[----:B------:R-:W-:Y:S01]  /*0450*/  UISETP.NE.U32.AND UP2, UPT, UR4, URZ, UPT ;  /* 0x000000ff0400728c */ /* 0x000fe2000bf45070 */
[----:B-----5:R-:W-:Y:S01]  /*0460*/  FSETP.NEU.AND P0, PT, R35, RZ, PT ;  /* 0x000000ff2300720b */ /* 0x020fe20003f0d000 */
[----:B------:R-:W-:Y:S02]  /*0470*/  USEL UR4, URZ, 0xffffffff, UP0 ;  /* 0xffffffffff047887 */ /* 0x000fe40008000000 */
[----:B------:R-:W-:-:S10]  /*0480*/  UISETP.NE.AND.EX UP2, UPT, UR5, URZ, UPT, UP2 ;  /* 0x000000ff0500728c */ /* 0x000fd4000bf45320 */
[----:B------:R-:W-:Y:S01]  /*0490*/  VOTEU.ANY UP1, P0 ;  /* 0x0000000000ff7886 */ /* 0x000fe20000020100 */
[----:B------:R-:W-:-:S04]  /*04a0*/  @!UP2 USEL UR4, URZ, 0xffffffff, UP1 ;  /* 0xffffffffff04a887 */ /* 0x000fc80008800000 */
[----:B------:R-:W-:-:S04]  /*04b0*/  ULOP3.LUT UR4, UR4, 0x1, URZ, 0xc0, !UPT ;  /* 0x0000000104047892 */ /* 0x000fc8000f8ec0ff */
[----:B------:R-:W-:-:S11]  /*04c0*/  UISETP.NE.U32.AND UP2, UPT, UR4, 0x1, UPT ;  /* 0x000000010400788c */ /* 0x000fd6000bf45070 */
.L_x_8:
[----:B-12---:R-:W1:Y:S01]  /*04d0*/  SHFL.IDX PT, R2, R69, RZ, 0x1f ;  /* 0x00001fff45027589 */ /* 0x006e6200000e0000 */
[----:B------:R-:W-:-:S04]  /*04e0*/  UISETP.NE.AND UP1, UPT, UR8, 0x2, UPT ;  /* 0x000000020800788c */ /* 0x000fc8000bf25270 */
[----:B------:R-:W-:Y:S01]  /*04f0*/  USEL UR6, URZ, 0x1, UP1 ;  /* 0x00000001ff067887 */ /* 0x000fe20008800000 */
[----:B-1----:R-:W-:-:S13]  /*0500*/  ISETP.NE.AND P0, PT, R2, RZ, PT ;  /* 0x000000ff0200720c */ /* 0x002fda0003f05270 */
[----:B------:R-:W-:Y:S05]  /*0510*/  @P0 BRA `(.L_x_9) ;  /* 0x0000000000480947 */ /* 0x000fea0003800000 */
[----:B------:R-:W1:Y:S01]  /*0520*/  S2UR UR5, SR_CgaCtaId ;  /* 0x00000000000579c3 */ /* 0x000e620000008800 */
[----:B------:R-:W-:Y:S01]  /*0530*/  UMOV UR7, 0x400 ;  /* 0x0000040000077882 */ /* 0x000fe20000000000 */
[----:B------:R-:W-:Y:S01]  /*0540*/  UMOV UR4, 0x1 ;  /* 0x0000000100047882 */ /* 0x000fe20000000000 */
[----:B------:R-:W-:Y:S01]  /*0550*/  ELECT P0, URZ, PT ;  /* 0x0000000000ff782f */ /* 0x000fe20003800000 */
[----:B------:R-:W-:-:S04]  /*0560*/  UIADD3 UR10, UPT, UPT, -UR4, 0x100000, URZ ;  /* 0x00100000040a7890 */ /* 0x000fc8000fffe1ff */
[----:B------:R-:W-:Y:S02]  /*0570*/  USHF.L.U32 UR11, UR10, 0xb, URZ ;  /* 0x0000000b0a0b7899 */ /* 0x000fe400080006ff */
[----:B------:R-:W-:Y:S02]  /*0580*/  USHF.L.U32 UR10, UR10, 0x1, URZ ;  /* 0x000000010a0a7899 */ /* 0x000fe400080006ff */
[----:B-1----:R-:W-:Y:S01]  /*0590*/  ULEA UR5, UR5, UR7, 0x18 ;  /* 0x0000000705057291 */ /* 0x002fe2000f8ec0ff */
[----:B------:R-:W1:Y:S11]  /*05a0*/  FENCE.VIEW.ASYNC.S ;  /* 0x00000000000073c6 */ /* 0x000e760000000000 */
[----:B-1----:R1:W2:Y:S01]  /*05b0*/  SYNCS.EXCH.64 URZ, [UR5], UR10 ;  /* 0x0000000a05ff75b2 */ /* 0x0022a20008000100 */
[----:B------:R1:W3:Y:S01]  /*05c0*/  SYNCS.EXCH.64 URZ, [UR5+0x20], UR10 ;  /* 0x0000200a05ff75b2 */ /* 0x0002e20008000100 */
[----:B------:R1:W4:Y:S01]  /*05d0*/  SYNCS.EXCH.64 URZ, [UR5+0x8], UR10 ;  /* 0x0000080a05ff75b2 */ /* 0x0003220008000100 */
[----:B------:R1:W1:Y:S01]  /*05e0*/  SYNCS.EXCH.64 URZ, [UR5+0x28], UR10 ;  /* 0x0000280a05ff75b2 */ /* 0x0002620008000100 */
[----:B------:R1:W1:Y:S01]  /*05f0*/  SYNCS.EXCH.64 URZ, [UR5+0x10], UR10 ;  /* 0x0000100a05ff75b2 */ /* 0x0002620008000100 */
[----:B------:R1:W1:Y:S01]  /*0600*/  SYNCS.EXCH.64 URZ, [UR5+0x30], UR10 ;  /* 0x0000300a05ff75b2 */ /* 0x0002620008000100 */
[----:B------:R1:W1:Y:S01]  /*0610*/  SYNCS.EXCH.64 URZ, [UR5+0x18], UR10 ;  /* 0x0000180a05ff75b2 */ /* 0x0002620008000100 */
[----:B------:R1:W1:Y:S01]  /*0620*/  SYNCS.EXCH.64 URZ, [UR5+0x38], UR10 ;  /* 0x0000380a05ff75b2 */ /* 0x0002620008000100 */
[----:B------:R-:W-:Y:S01]  /*0630*/  NOP ;  /* 0x0000000000007918 */ /* 0x000fe20000000000 */
.L_x_9:
[----:B------:R-:W2:Y:S01]  /*0640*/  SHFL.IDX PT, R2, R69, RZ, 0x1f ;  /* 0x00001fff45027589 */ /* 0x000ea200000e0000 */
[----:B------:R-:W-:Y:S01]  /*0650*/  NOP ;  /* 0x0000000000007918 */ /* 0x000fe20000000000 */
[----:B--2---:R-:W-:-:S13]  /*0660*/  ISETP.NE.AND P0, PT, R2, 0x1, PT ;  /* 0x000000010200780c */ /* 0x004fda0003f05270 */
[----:B------:R-:W-:Y:S05]  /*0670*/  @P0 BRA `(.L_x_10) ;  /* 0x0000000000580947 */ /* 0x000fea0003800000 */
[----:B------:R-:W2:Y:S01]  /*0680*/  S2UR UR7, SR_CgaCtaId ;  /* 0x00000000000779c3 */ /* 0x000ea20000008800 */
[----:B------:R-:W-:Y:S01]  /*0690*/  UMOV UR9, 0x400 ;  /* 0x0000040000097882 */ /* 0x000fe20000000000 */
[----:B-1----:R-:W-:Y:S01]  /*06a0*/  UMOV UR5, 0x20 ;  /* 0x0000002000057882 */ /* 0x002fe20000000000 */
[----:B------:R-:W-:Y:S01]  /*06b0*/  UMOV UR4, 0x80 ;  /* 0x0000008000047882 */ /* 0x000fe20000000000 */
[----:B------:R-:W-:-:S04]  /*06c0*/  UIADD3 UR10, UPT, UPT, -UR5, 0x100000, URZ ;  /* 0x00100000050a7890 */ /* 0x000fc8000fffe1ff */
[----:B------:R-:W-:Y:S02]  /*06d0*/  USHF.L.U32 UR11, UR10, 0xb, URZ ;  /* 0x0000000b0a0b7899 */ /* 0x000fe400080006ff */
[----:B------:R-:W-:Y:S02]  /*06e0*/  USHF.L.U32 UR10, UR10, 0x1, URZ ;  /* 0x000000010a0a7899 */ /* 0x000fe400080006ff */
[----:B------:R-:W-:-:S04]  /*06f0*/  UIADD3 UR4, UPT, UPT, -UR4, 0x100000, URZ ;  /* 0x0010000004047890 */ /* 0x000fc8000fffe1ff */
[----:B------:R-:W-:Y:S02]  /*0700*/  USHF.L.U32 UR5, UR4, 0xb, URZ ;  /* 0x0000000b04057899 */ /* 0x000fe400080006ff */
[----:B------:R-:W-:Y:S01]  /*0710*/  USHF.L.U32 UR4, UR4, 0x1, URZ ;  /* 0x0000000104047899 */ /* 0x000fe200080006ff */
[----:B------:R-:W-:Y:S01]  /*0720*/  ELECT P0, URZ, PT ;  /* 0x0000000000ff782f */ /* 0x000fe20003800000 */
[----:B--2---:R-:W-:Y:S01]  /*0730*/  ULEA UR7, UR7, UR9, 0x18 ;  /* 0x0000000907077291 */ /* 0x004fe2000f8ec0ff */
[----:B------:R-:W1:Y:S11]  /*0740*/  FENCE.VIEW.ASYNC.S ;  /* 0x00000000000073c6 */ /* 0x000e760000000000 */
[----:B-1----:R2:W1:Y:S01]  /*0750*/  SYNCS.EXCH.64 URZ, [UR7+0x40], UR10 ;  /* 0x0000400a07ff75b2 */ /* 0x0024620008000100 */
[----:B------:R2:W1:Y:S01]  /*0760*/  SYNCS.EXCH.64 URZ, [UR7+0x60], UR4 ;  /* 0x0000600407ff75b2 */ /* 0x0004620008000100 */
[----:B------:R2:W1:Y:S01]  /*0770*/  SYNCS.EXCH.64 URZ, [UR7+0x48], UR10 ;  /* 0x0000480a07ff75b2 */ /* 0x0004620008000100 */
[----:B------:R2:W1:Y:S01]  /*0780*/  SYNCS.EXCH.64 URZ, [UR7+0x68], UR4 ;  /* 0x0000680407ff75b2 */ /* 0x0004620008000100 */
[----:B------:R2:W1:Y:S01]  /*0790*/  SYNCS.EXCH.64 URZ, [UR7+0x50], UR10 ;  /* 0x0000500a07ff75b2 */ /* 0x0004620008000100 */
[----:B------:R2:W1:Y:S01]  /*07a0*/  SYNCS.EXCH.64 URZ, [UR7+0x70], UR4 ;  /* 0x0000700407ff75b2 */ /* 0x0004620008000100 */
[----:B------:R2:W1:Y:S01]  /*07b0*/  SYNCS.EXCH.64 URZ, [UR7+0x58], UR10 ;  /* 0x0000580a07ff75b2 */ /* 0x0004620008000100 */
[----:B------:R2:W1:Y:S02]  /*07c0*/  SYNCS.EXCH.64 URZ, [UR7+0x78], UR4 ;  /* 0x0000780407ff75b2 */ /* 0x0004640008000100 */
[----:B--2---:R-:W-:Y:S01]  /*07d0*/  NOP ;  /* 0x0000000000007918 */ /* 0x004fe20000000000 */
.L_x_10:
[----:B------:R-:W2:Y:S01]  /*07e0*/  SHFL.IDX PT, R2, R69, RZ, 0x1f ;  /* 0x00001fff45027589 */ /* 0x000ea200000e0000 */
[----:B------:R-:W-:Y:S01]  /*07f0*/  NOP ;  /* 0x0000000000007918 */ /* 0x000fe20000000000 */
[----:B--2---:R-:W-:-:S13]  /*0800*/  ISETP.NE.AND P0, PT, R2, 0x3, PT ;  /* 0x000000030200780c */ /* 0x004fda0003f05270 */
[----:B------:R-:W-:Y:S05]  /*0810*/  @P0 BRA `(.L_x_11) ;  /* 0x0000000000300947 */ /* 0x000fea0003800000 */
[----:B-1----:R-:W1:Y:S01]  /*0820*/  S2UR UR5, SR_CgaCtaId ;  /* 0x00000000000579c3 */ /* 0x002e620000008800 */
        /* <DEDUP_REMOVED lines=8> */
[----:B-1----:R2:W1:Y:S01]  /*08b0*/  SYNCS.EXCH.64 URZ, [UR5+0x80], UR10 ;  /* 0x0000800a05ff75b2 */ /* 0x0024620008000100 */
[----:B------:R2:W1:Y:S02]  /*08c0*/  SYNCS.EXCH.64 URZ, [UR5+0x88], UR10 ;  /* 0x0000880a05ff75b2 */ /* 0x0004640008000100 */
[----:B--2---:R-:W-:Y:S01]  /*08d0*/  NOP ;  /* 0x0000000000007918 */ /* 0x004fe20000000000 */
.L_x_11:
[----:B------:R-:W2:Y:S01]  /*08e0*/  SHFL.IDX PT, R2, R69, RZ, 0x1f ;  /* 0x00001fff45027589 */ /* 0x000ea200000e0000 */
[----:B------:R-:W-:Y:S01]  /*08f0*/  NOP ;  /* 0x0000000000007918 */ /* 0x000fe20000000000 */
[----:B--2---:R-:W-:-:S13]  /*0900*/  ISETP.NE.AND P0, PT, R2, 0x4, PT ;  /* 0x000000040200780c */ /* 0x004fda0003f05270 */
[----:B------:R-:W-:Y:S05]  /*0910*/  @P0 BRA `(.L_x_12) ;  /* 0x00000000004c0947 */ /* 0x000fea0003800000 */
[----:B-1----:R-:W1:Y:S01]  /*0920*/  S2UR UR5, SR_CgaCtaId ;  /* 0x00000000000579c3 */ /* 0x002e620000008800 */
[----:B------:R-:W-:Y:S01]  /*0930*/  UMOV UR9, 0x100 ;  /* 0x0000010000097882 */ /* 0x000fe20000000000 */
[----:B------:R-:W-:Y:S01]  /*0940*/  UMOV UR7, 0x400 ;  /* 0x0000040000077882 */ /* 0x000fe20000000000 */
[----:B------:R-:W-:Y:S01]  /*0950*/  USEL UR9, UR9, 0xe0, UP2 ;  /* 0x000000e009097887 */ /* 0x000fe20009000000 */
[----:B------:R-:W-:Y:S01]  /*0960*/  UMOV UR4, 0x1 ;  /* 0x0000000100047882 */ /* 0x000fe20000000000 */
[----:B------:R-:W-:Y:S01]  /*0970*/  ELECT P0, URZ, PT ;  /* 0x0000000000ff782f */ /* 0x000fe20003800000 */
[----:B------:R-:W-:-:S04]  /*0980*/  UIADD3 UR10, UPT, UPT, -UR4, 0x100000, URZ ;  /* 0x00100000040a7890 */ /* 0x000fc8000fffe1ff */
[----:B------:R-:W-:Y:S02]  /*0990*/  USHF.L.U32 UR11, UR10, 0xb, URZ ;  /* 0x0000000b0a0b7899 */ /* 0x000fe400080006ff */
[----:B------:R-:W-:Y:S02]  /*09a0*/  USHF.L.U32 UR10, UR10, 0x1, URZ ;  /* 0x000000010a0a7899 */ /* 0x000fe400080006ff */
[----:B------:R-:W-:-:S04]  /*09b0*/  UIADD3 UR12, UPT, UPT, -UR9, 0x100000, URZ ;  /* 0x00100000090c7890 */ /* 0x000fc8000fffe1ff */
[----:B------:R-:W-:Y:S02]  /*09c0*/  USHF.L.U32 UR13, UR12, 0xb, URZ ;  /* 0x0000000b0c0d7899 */ /* 0x000fe400080006ff */
[----:B------:R-:W-:Y:S02]  /*09d0*/  USHF.L.U32 UR12, UR12, 0x1, URZ ;  /* 0x000000010c0c7899 */ /* 0x000fe400080006ff */
[----:B-1----:R-:W-:Y:S01]  /*09e0*/  ULEA UR5, UR5, UR7, 0x18 ;  /* 0x0000000705057291 */ /* 0x002fe2000f8ec0ff */
[----:B------:R-:W1:Y:S11]  /*09f0*/  FENCE.VIEW.ASYNC.S ;  /* 0x00000000000073c6 */ /* 0x000e760000000000 */
[----:B-1----:R2:W1:Y:S01]  /*0a00*/  SYNCS.EXCH.64 URZ, [UR5+0x90], UR10 ;  /* 0x0000900a05ff75b2 */ /* 0x0024620008000100 */
[----:B------:R2:W1:Y:S01]  /*0a10*/  SYNCS.EXCH.64 URZ, [UR5+0xa0], UR12 ;  /* 0x0000a00c05ff75b2 */ /* 0x0004620008000100 */
[----:B------:R2:W1:Y:S01]  /*0a20*/  SYNCS.EXCH.64 URZ, [UR5+0x98], UR10 ;  /* 0x0000980a05ff75b2 */ /* 0x0004620008000100 */
[----:B------:R2:W1:Y:S02]  /*0a30*/  SYNCS.EXCH.64 URZ, [UR5+0xa8], UR12 ;  /* 0x0000a80c05ff75b2 */ /* 0x0004640008000100 */
[----:B--2---:R-:W-:Y:S01]  /*0a40*/  NOP ;  /* 0x0000000000007918 */ /* 0x004fe20000000000 */
.L_x_12:
        /* <DEDUP_REMOVED lines=26> */
.L_x_13:
        /* <DEDUP_REMOVED lines=18> */
.L_x_14:
[----:B-1----:R-:W1:Y:S01]  /*0d10*/  S2UR UR5, SR_CTAID.X ;  /* 0x00000000000579c3 */ /* 0x002e620000002500 */
[----:B------:R-:W-:-:S05]  /*0d20*/  CS2R.32 R63, SR_CgaSize ;  /* 0x00000000003f7805 */ /* 0x000fca0000008a00 */
[----:B------:R-:W-:-:S05]  /*0d30*/  IMAD R63, R63, -0xa0, RZ ;  /* 0xffffff603f3f7824 */ /* 0x000fca00078e02ff */
[----:B------:R-:W-:-:S14]  /*0d40*/  R2UR UR9, R63 ;  /* 0x000000003f0972ca */ /* 0x000fdc00000e0000 */
[----:B------:R-:W2:Y:S01]  /*0d50*/  LDCU UR9, c[0x0][UR9+0x2b0] ;  /* 0x00005600090977ac */ /* 0x000ea20008000800 */
[----:B------:R-:W-:Y:S01]  /*0d60*/  NOP ;  /* 0x0000000000007918 */ /* 0x000fe20000000000 */
[----:B------:R-:W-:-:S05]  /*0d70*/  CS2R.32 R63, SR_CgaSize ;  /* 0x00000000003f7805 */ /* 0x000fca0000008a00 */
[----:B------:R-:W-:-:S05]  /*0d80*/  IMAD R63, R63, -0xa0, RZ ;  /* 0xffffff603f3f7824 */ /* 0x000fca00078e02ff */
[----:B------:R-:W-:-:S14]  /*0d90*/  R2UR UR7, R63 ;  /* 0x000000003f0772ca */ /* 0x000fdc00000e0000 */
[----:B------:R-:W3:Y:S01]  /*0da0*/  LDCU UR7, c[0x0][UR7+0x2b4] ;  /* 0x00005680070777ac */ /* 0x000ee20008000800 */
[----:B------:R-:W4:Y:S08]  /*0db0*/  S2UR UR4, SR_CTAID.Y ;  /* 0x00000000000479c3 */ /* 0x000f300000002600 */
[----:B------:R-:W3:Y:S01]  /*0dc0*/  LDC R10, c[0x0][0xb24] ;  /* 0x0002c900ff0a7b82 */ /* 0x000ee20000000800 */
[----:B-1----:R-:W-:-:S02]  /*0dd0*/  I2FP.F32.U32 R63, UR5 ;  /* 0x00000005003f7c45 */ /* 0x002fc40008201000 */
[----:B------:R-:W-:-:S05]  /*0de0*/  CS2R.32 R3, SR_CgaSize ;  /* 0x0000000000037805 */ /* 0x000fca0000008a00 */
[----:B------:R-:W-:-:S06]  /*0df0*/  IMAD R3, R3, -0xa0, RZ ;  /* 0xffffff6003037824 */ /* 0x000fcc00078e02ff */
[----:B------:R-:W1:Y:S01]  /*0e00*/  LDC R3, c[0x0][R3+0x2a0] ;  /* 0x0000a80003037b82 */ /* 0x000e620000000800 */
[----:B------:R-:W-:Y:S01]  /*0e10*/  MOV R15, UR5 ;  /* 0x00000005000f7c02 */ /* 0x000fe20008000f00 */
[----:B--2---:R-:W-:Y:S01]  /*0e20*/  FMUL R63, R63, UR9 ;  /* 0x000000093f3f7c20 */ /* 0x004fe20008400000 */
[----:B----4-:R-:W-:Y:S02]  /*0e30*/  I2FP.F32.U32 R62, UR4 ;  /* 0x00000004003e7c45 */ /* 0x010fe40008201000 */
[----:B------:R-:W-:-:S05]  /*0e40*/  CS2R.32 R2, SR_CgaSize ;  /* 0x0000000000027805 */ /* 0x000fca0000008a00 */
[----:B------:R-:W-:-:S06]  /*0e50*/  IMAD R2, R2, -0xa0, RZ ;  /* 0xffffff6002027824 */ /* 0x000fcc00078e02ff */
[----:B------:R-:W2:Y:S01]  /*0e60*/  LDC R2, c[0x0][R2+0x2a4] ;  /* 0x0000a90002027b82 */ /* 0x000ea20000000800 */
[----:B------:R-:W-:Y:S01]  /*0e70*/  MOV R14, UR4 ;  /* 0x00000004000e7c02 */ /* 0x000fe20008000f00 */
[----:B------:R-:W4:Y:S01]  /*0e80*/  F2I.U32.TRUNC.NTZ R63, R63 ;  /* 0x0000003f003f7305 */ /* 0x000f22000020f000 */
[----:B---3--:R-:W-:-:S05]  /*0e90*/  FMUL R62, R62, UR7 ;  /* 0x000000073e3e7c20 */ /* 0x008fca0008400000 */
[----:B------:R-:W-:Y:S01]  /*0ea0*/  BAR.SYNC.DEFER_BLOCKING 0x0 ;  /* 0x0000000000007b1d */ /* 0x000fe20000010000 */
[----:B------:R-:W-:-:S05]  /*0eb0*/  ISETP.GE.AND P0, PT, R10, 0x1, PT ;  /* 0x000000010a00780c */ /* 0x000fca0003f06270 */
[----:B------:R-:W3:Y:S02]  /*0ec0*/  F2I.U32.TRUNC.NTZ R62, R62 ;  /* 0x0000003e003e7305 */ /* 0x000ee4000020f000 */
[----:B------:R-:W2:Y:S01]  /*0ed0*/  S2UR UR36, SR_CTAID.Z ;  /* 0x00000000002479c3 */ /* 0x000ea20000002700 */
[----:B----4-:R-:W-:-:S05]  /*0ee0*/  IADD3 R63, PT, PT, -R63, RZ, RZ ;  /* 0x000000ff3f3f7210 */ /* 0x010fca0007ffe1ff */
[----:B-1----:R-:W-:Y:S01]  /*0ef0*/  IMAD R63, R3, R63, UR5 ;  /* 0x00000005033f7e24 */ /* 0x002fe2000f8e023f */
[----:B---3--:R-:W-:-:S05]  /*0f00*/  IADD3 R62, PT, PT, -R62, RZ, RZ ;  /* 0x000000ff3e3e7210 */ /* 0x008fca0007ffe1ff */
[----:B--2---:R-:W-:Y:S01]  /*0f10*/  IMAD R62, R2, R62, UR4 ;  /* 0x00000004023e7e24 */ /* 0x004fe2000f8e023e */
[----:B------:R-:W-:Y:S06]  /*0f20*/  @!P0 BRA `(.L_x_15) ;  /* 0x0000000000b88947 */ /* 0x000fec0003800000 */
[----:B------:R-:W1:Y:S01]  /*0f30*/  LDC.64 R4, c[0x0][0xb18] ;  /* 0x0002c600ff047b82 */ /* 0x000e620000000a00 */
[----:B------:R-:W-:-:S07]  /*0f40*/  ISETP.NE.AND P0, PT, R10, 0x1, PT ;  /* 0x000000010a00780c */ /* 0x000fce0003f05270 */
[----:B------:R-:W2:Y:S08]  /*0f50*/  LDC R9, c[0x0][0xb0c] ;  /* 0x0002c300ff097b82 */ /* 0x000eb00000000800 */
[----:B------:R-:W3:Y:S08]  /*0f60*/  LDC R12, c[0x0][0x370] ;  /* 0x0000dc00ff0c7b82 */ /* 0x000ef00000000800 */
[----:B------:R-:W4:Y:S01]  /*0f70*/  LDC R11, c[0x0][0x374] ;  /* 0x0000dd00ff0b7b82 */ /* 0x000f220000000800 */
[----:B-1----:R-:W-:-:S07]  /*0f80*/  ISETP.NE.AND P1, PT, R4, 0x1, PT ;  /* 0x000000010400780c */ /* 0x002fce0003f25270 */
[----:B------:R-:W3:Y:S01]  /*0f90*/  LDC.64 R6, c[0x0][0xb10] ;  /* 0x0002c400ff067b82 */ /* 0x000ee20000000a00 */
[----:B--2---:R-:W-:-:S07]  /*0fa0*/  ISETP.NE.AND P2, PT, R9, 0x1, PT ;  /* 0x000000010900780c */ /* 0x004fce0003f45270 */
[----:B------:R-:W1:Y:S08]  /*0fb0*/  LDC R8, c[0x0][0xb20] ;  /* 0x0002c800ff087b82 */ /* 0x000e700000000800 */
[----:B------:R-:W2:Y:S01]  /*0fc0*/  LDC.64 R2, c[0x0][0xb28] ;  /* 0x0002ca00ff027b82 */ /* 0x000ea20000000a00 */
[----:B----4-:R-:W-:-:S04]  /*0fd0*/  IMAD.HI.U32 R13, R11, R5, RZ ;  /* 0x000000050b0d7227 */ /* 0x010fc800078e00ff */
[----:B------:R-:W-:-:S04]  /*0fe0*/  IMAD.HI.U32 R5, R14, R5, RZ ;  /* 0x000000050e057227 */ /* 0x000fc800078e00ff */
[----:B---3--:R-:W-:-:S05]  /*0ff0*/  IMAD.HI.U32 R16, R12, R6, RZ ;  /* 0x000000060c107227 */ /* 0x008fca00078e00ff */
[-C--:B------:R-:W-:Y:S01]  /*1000*/  @P2 SHF.R.U32.HI R12, RZ, R7.reuse, R16 ;  /* 0x00000007ff0c2219 */ /* 0x080fe20000011610 */
[----:B------:R-:W-:Y:S01]  /*1010*/  IMAD.HI.U32 R16, R15, R6, RZ ;  /* 0x000000060f107227 */ /* 0x000fe200078e00ff */
[-C--:B-1----:R-:W-:Y:S02]  /*1020*/  @P1 SHF.R.U32.HI R11, RZ, R8.reuse, R13 ;  /* 0x00000008ff0b1219 */ /* 0x082fe4000001160d */
[----:B------:R-:W-:Y:S02]  /*1030*/  SHF.R.U32.HI R5, RZ, R8, R5 ;  /* 0x00000008ff057219 */ /* 0x000fe40000011605 */
[----:B------:R-:W-:Y:S02]  /*1040*/  SHF.R.U32.HI R16, RZ, R7, R16 ;  /* 0x00000007ff107219 */ /* 0x000fe40000011610 */
[----:B------:R-:W-:Y:S01]  /*1050*/  SEL R5, R14, R5, !P1 ;  /* 0x000000050e057207 */ /* 0x000fe20004800000 */
[----:B--2---:R-:W-:Y:S01]  /*1060*/  IMAD.HI.U32 R13, R11, R2, RZ ;  /* 0x000000020b0d7227 */ /* 0x004fe200078e00ff */
[----:B------:R-:W-:-:S03]  /*1070*/  SEL R16, R15, R16, !P2 ;  /* 0x000000100f107207 */ /* 0x000fc60005000000 */
[----:B------:R-:W-:Y:S01]  /*1080*/  IMAD.HI.U32 R6, R12, R2, RZ ;  /* 0x000000020c067227 */ /* 0x000fe200078e00ff */
[----:B------:R-:W-:-:S04]  /*1090*/  @P0 SHF.R.U32.HI R11, RZ, R3, R13 ;  /* 0x00000003ff0b0219 */ /* 0x000fc8000001160d */
[----:B------:R-:W-:Y:S01]  /*10a0*/  @P0 SHF.R.U32.HI R12, RZ, R3, R6 ;  /* 0x00000003ff0c0219 */ /* 0x000fe20000011606 */
[----:B------:R-:W-:-:S04]  /*10b0*/  IMAD R11, R11, R10, RZ ;  /* 0x0000000a0b0b7224 */ /* 0x000fc800078e02ff */
[----:B------:R-:W-:Y:S01]  /*10c0*/  IMAD R6, R12, R10, RZ ;  /* 0x0000000a0c067224 */ /* 0x000fe200078e02ff */
[----:B------:R-:W-:-:S04]  /*10d0*/  ISETP.GE.AND P1, PT, R5, R11, PT ;  /* 0x0000000b0500720c */ /* 0x000fc80003f26270 */
[----:B------:R-:W-:Y:S01]  /*10e0*/  ISETP.GE.OR P1, PT, R16, R6, P1 ;  /* 0x000000061000720c */ /* 0x000fe20000f26670 */
[----:B------:R-:W-:-:S05]  /*10f0*/  IMAD.HI.U32 R6, R5, R2, RZ ;  /* 0x0000000205067227 */ /* 0x000fca00078e00ff */
[----:B------:R-:W-:-:S04]  /*1100*/  SHF.R.U32.HI R6, RZ, R3, R6 ;  /* 0x00000003ff067219 */ /* 0x000fc80000011606 */
[----:B------:R-:W-:-:S03]  /*1110*/  SEL R6, R5, R6, !P0 ;  /* 0x0000000605067207 */ /* 0x000fc60004000000 */
[----:B------:R-:W-:Y:S01]  /*1120*/  @!P1 IMAD.HI.U32 R7, R16, R2, RZ ;  /* 0x0000000210079227 */ /* 0x000fe200078e00ff */
[----:B------:R-:W-:-:S04]  /*1130*/  IADD3 R2, PT, PT, -R6, RZ, RZ ;  /* 0x000000ff06027210 */ /* 0x000fc80007ffe1ff */
[----:B------:R-:W-:Y:S01]  /*1140*/  @!P1 SHF.R.U32.HI R3, RZ, R3, R7 ;  /* 0x00000003ff039219 */ /* 0x000fe20000011607 */
[----:B------:R-:W-:Y:S01]  /*1150*/  IMAD R2, R10, R2, R5 ;  /* 0x000000020a027224 */ /* 0x000fe200078e0205 */
[----:B------:R-:W-:Y:S02]  /*1160*/  IADD3 R7, PT, PT, -R5, RZ, RZ ;  /* 0x000000ff05077210 */ /* 0x000fe40007ffe1ff */
[----:B------:R-:W-:-:S03]  /*1170*/  @!P1 SEL R3, R16, R3, !P0 ;  /* 0x0000000310039207 */ /* 0x000fc60004000000 */
[----:B------:R-:W-:Y:S02]  /*1180*/  IMAD R7, R4, R7, R14 ;  /* 0x0000000704077224 */ /* 0x000fe400078e020e */
[--C-:B------:R-:W-:Y:S02]  /*1190*/  @!P1 IMAD.IADD R6, R6, 0x1, -R3.reuse ;  /* 0x0000000106069824 */ /* 0x100fe400078e0a03 */
[----:B------:R-:W-:Y:S01]  /*11a0*/  @!P1 IMAD R3, R2, R12, R3 ;  /* 0x0000000c02039224 */ /* 0x000fe200078e0203 */
[----:B------:R-:W-:Y:S01]  /*11b0*/  IADD3 R2, PT, PT, -R16, RZ, RZ ;  /* 0x000000ff10027210 */ /* 0x000fe20007ffe1ff */
[----:B------:R-:W-:Y:S02]  /*11c0*/  @!P1 IMAD R5, R6, R10, R16 ;  /* 0x0000000a06059224 */ /* 0x000fe400078e0210 */
[----:B------:R-:W-:Y:S02]  /*11d0*/  @!P1 IMAD.MOV.U32 R16, RZ, RZ, R3 ;  /* 0x000000ffff109224 */ /* 0x000fe400078e0003 */
[----:B------:R-:W-:-:S02]  /*11e0*/  IMAD R2, R9, R2, R15 ;  /* 0x0000000209027224 */ /* 0x000fc400078e020f */
[----:B------:R-:W-:Y:S02]  /*11f0*/  IMAD R14, R5, R4, R7 ;  /* 0x00000004050e7224 */ /* 0x000fe400078e0207 */
[----:B------:R-:W-:Y:S02]  /*1200*/  IMAD R15, R16, R9, R2 ;  /* 0x00000009100f7224 */ /* 0x000fe400078e0202 */
.L_x_15:
[----:B------:R-:W1:Y:S01]  /*1210*/  LDCU UR4, c[0x0][0xb30] ;  /* 0x00016600ff0477ac */ /* 0x000e620008000800 */
[----:B------:R-:W2:Y:S08]  /*1220*/  S2UR UR37, SR_CgaCtaId ;  /* 0x00000000002579c3 */ /* 0x000eb00000008800 */
[----:B------:R-:W3:Y:S01]  /*1230*/  LDC R26, c[0x0][0xb24] ;  /* 0x0002c900ff1a7b82 */ /* 0x000ee20000000800 */
[----:B-1----:R-:W-:-:S09]  /*1240*/  UISETP.NE.AND UP1, UPT, UR4, 0x1, UPT ;  /* 0x000000010400788c */ /* 0x002fd2000bf25270 */
[----:B--2---:R-:W-:Y:S05]  /*1250*/  BRA.U UP1, `(.L_x_16) ;  /* 0x0000000101407547 */ /* 0x004fea000b800000 */
[----:B------:R-:W1:Y:S08]  /*1260*/  LDC.64 R4, c[0x0][0xb10] ;  /* 0x0002c400ff047b82 */ /* 0x000e700000000a00 */
[----:B------:R-:W2:Y:S08]  /*1270*/  LDC.64 R2, c[0x0][0xb18] ;  /* 0x0002c600ff027b82 */ /* 0x000eb00000000a00 */
[----:B------:R-:W4:Y:S08]  /*1280*/  LDC R6, c[0x0][0xb20] ;  /* 0x0002c800ff067b82 */ /* 0x000f300000000800 */
[----:B------:R-:W3:Y:S01]  /*1290*/  LDC R7, c[0x0][0xb0c] ;  /* 0x0002c300ff077b82 */ /* 0x000ee20000000800 */
[----:B-1----:R-:W-:-:S05]  /*12a0*/  IMAD.HI.U32 R4, R15, R4, RZ ;  /* 0x000000040f047227 */ /* 0x002fca00078e00ff */
[----:B------:R-:W-:Y:S01]  /*12b0*/  SHF.R.U32.HI R4, RZ, R5, R4 ;  /* 0x00000005ff047219 */ /* 0x000fe20000011604 */
[----:B--2---:R-:W-:Y:S01]  /*12c0*/  IMAD.HI.U32 R3, R14, R3, RZ ;  /* 0x000000030e037227 */ /* 0x004fe200078e00ff */
[----:B------:R-:W-:-:S04]  /*12d0*/  ISETP.NE.AND P0, PT, R2, 0x1, PT ;  /* 0x000000010200780c */ /* 0x000fc80003f05270 */
[----:B----4-:R-:W-:-:S04]  /*12e0*/  SHF.R.U32.HI R3, RZ, R6, R3 ;  /* 0x00000006ff037219 */ /* 0x010fc80000011603 */
[----:B------:R-:W-:Y:S02]  /*12f0*/  SEL R3, R14, R3, !P0 ;  /* 0x000000030e037207 */ /* 0x000fe40004000000 */
[----:B---3--:R-:W-:-:S04]  /*1300*/  ISETP.NE.AND P1, PT, R7, 0x1, PT ;  /* 0x000000010700780c */ /* 0x008fc80003f25270 */
[----:B------:R-:W-:-:S05]  /*1310*/  SEL R4, R15, R4, !P1 ;  /* 0x000000040f047207 */ /* 0x000fca0004800000 */
[----:B------:R-:W-:Y:S02]  /*1320*/  IMAD.IADD R5, R3, 0x1, -R4 ;  /* 0x0000000103057824 */ /* 0x000fe400078e0a04 */
[----:B------:R-:W-:Y:S02]  /*1330*/  IMAD.IADD R3, R4, 0x1, -R3 ;  /* 0x0000000104037824 */ /* 0x000fe400078e0a03 */
[----:B------:R-:W-:Y:S02]  /*1340*/  IMAD R15, R5, R7, R15 ;  /* 0x00000007050f7224 */ /* 0x000fe400078e020f */
[----:B------:R-:W-:-:S07]  /*1350*/  IMAD R14, R3, R2, R14 ;  /* 0x00000002030e7224 */ /* 0x000fce00078e020e */
.L_x_16:
[----:B------:R-:W-:Y:S01]  /*1360*/  BAR.SYNC.DEFER_BLOCKING 0x0 ;  /* 0x0000000000007b1d */ /* 0x000fe20000010000 */
[----:B------:R-:W-:Y:S01]  /*1370*/  UISETP.NE.AND UP1, UPT, UR8, 0x2, UPT ;  /* 0x000000020800788c */ /* 0x000fe2000bf25270 */
[----:B------:R-:W-:Y:S02]  /*1380*/  ISETP.NE.OR P5, PT, R0, 0x2, !P5 ;  /* 0x000000020000780c */ /* 0x000fe40006fa5670 */
[----:B------:R-:W-:-:S06]  /*1390*/  LOP3.LUT R2, R77, 0x1f, RZ, 0xc0, !PT ;  /* 0x0000001f4d027812 */ /* 0x000fcc00078ec0ff */
[----:B------:R-:W-:Y:S05]  /*13a0*/  BRA.U UP1, `(.L_x_17) ;  /* 0x0000001101b47547 */ /* 0x000fea000b800000 */
[----:B------:R-:W1:Y:S01]  /*13b0*/  LDCU UR13, c[0x0][0x38c] ;  /* 0x00007180ff0d77ac */ /* 0x000e620008000800 */
[----:B------:R-:W2:Y:S01]  /*13c0*/  LDC R8, c[0x0][0x370] ;  /* 0x0000dc00ff087b82 */ /* 0x000ea20000000800 */
[----:B------:R-:W-:Y:S01]  /*13d0*/  PLOP3.LUT P1, PT, PT, PT, UP2, 0x80, 0x8 ;  /* 0x000000000008781c */ /* 0x000fe20003f2f028 */
[----:B------:R-:W-:Y:S01]  /*13e0*/  IMAD.MOV.U32 R17, RZ, RZ, 0x1 ;  /* 0x00000001ff117424 */ /* 0x000fe200078e00ff */
[----:B------:R-:W-:Y:S01]  /*13f0*/  ISETP.EQ.OR P4, PT, R2, RZ, P5 ;  /* 0x000000ff0200720c */ /* 0x000fe20002f82670 */
[----:B------:R-:W-:Y:S01]  /*1400*/  IMAD.MOV.U32 R16, RZ, RZ, RZ ;  /* 0x000000ffff107224 */ /* 0x000fe200078e00ff */
[----:B------:R-:W-:Y:S02]  /*1410*/  PLOP3.LUT P1, PT, P1, PT, PT, 0x8, 0x80 ;  /* 0x000000000080781c */ /* 0x000fe40000f2e170 */
[----:B------:R-:W-:Y:S01]  /*1420*/  CS2R R12, SRZ ;  /* 0x00000000000c7805 */ /* 0x000fe2000001ff00 */
[----:B------:R-:W-:Y:S01]  /*1430*/  IMAD.MOV.U32 R11, RZ, RZ, 0x1 ;  /* 0x00000001ff0b7424 */ /* 0x000fe200078e00ff */
[----:B------:R-:W4:Y:S01]  /*1440*/  LDC R0, c[0x0][0x374] ;  /* 0x0000dd00ff007b82 */ /* 0x000f220000000800 */
[----:B------:R-:W2:Y:S01]  /*1450*/  LDCU.64 UR22, c[0x0][0x348] ;  /* 0x00006900ff1677ac */ /* 0x000ea20008000a00 */
[----:B------:R-:W-:Y:S01]  /*1460*/  UMOV UR6, URZ ;  /* 0x000000ff00067c82 */ /* 0x000fe20008000000 */
[----:B-1----:R-:W-:-:S04]  /*1470*/  UIADD3 UR5, UPT, UPT, UR13, 0x3f, URZ ;  /* 0x0000003f0d057890 */ /* 0x002fc8000fffe0ff */
[----:B------:R-:W-:-:S04]  /*1480*/  USHF.R.S32.HI UR4, URZ, 0x1f, UR5 ;  /* 0x0000001fff047899 */ /* 0x000fc80008011405 */
[----:B------:R-:W-:-:S04]  /*1490*/  ULEA.HI UR4, UR4, UR5, URZ, 0x6 ;  /* 0x0000000504047291 */ /* 0x000fc8000f8f30ff */
[----:B------:R-:W-:Y:S02]  /*14a0*/  USHF.R.S32.HI UR15, URZ, 0x6, UR4 ;  /* 0x00000006ff0f7899 */ /* 0x000fe40008011404 */
[----:B------:R-:W-:Y:S02]  /*14b0*/  UIADD3 UR4, UPT, UPT, UR13, -0x1, URZ ;  /* 0xffffffff0d047890 */ /* 0x000fe4000fffe0ff */
[----:B------:R-:W-:Y:S02]  /*14c0*/  UISETP.LT.U32.AND UP0, UPT, UR15, 0x4, UPT ;  /* 0x000000040f00788c */ /* 0x000fe4000bf01070 */
[----:B------:R-:W-:Y:S02]  /*14d0*/  UISETP.GE.U32.AND UP1, UPT, UR4, -0x7f, UPT ;  /* 0xffffff810400788c */ /* 0x000fe4000bf26070 */
[----:B------:R-:W-:Y:S02]  /*14e0*/  USEL UR14, UR15, 0x4, UP0 ;  /* 0x000000040f0e7887 */ /* 0x000fe40008000000 */
[----:B------:R-:W-:-:S02]  /*14f0*/  UIADD3 UR13, UPT, UPT, UR13, 0x7e, URZ ;  /* 0x0000007e0d0d7890 */ /* 0x000fc4000fffe0ff */
[----:B------:R-:W-:Y:S02]  /*1500*/  UIADD3 UR5, UPT, UPT, UR14, -0x1, URZ ;  /* 0xffffffff0e057890 */ /* 0x000fe4000fffe0ff */
[----:B------:R-:W-:-:S03]  /*1510*/  UIADD3 UR7, UPT, UPT, UR15, -UR14, URZ ;  /* 0x8000000e0f077290 */ /* 0x000fc6000fffe0ff */
[----:B------:R-:W-:-:S04]  /*1520*/  @UP1 UIADD3 UR5, UPT, UPT, UR14, URZ, URZ ;  /* 0x000000ff0e051290 */ /* 0x000fc8000fffe0ff */
[----:B--2---:R-:W-:-:S12]  /*1530*/  UIADD3 UR5, UPT, UPT, UR5, 0x1, URZ ;  /* 0x0000000105057890 */ /* 0x004fd8000fffe0ff */
.L_x_35:
[----:B------:R-:W-:Y:S01]  /*1540*/  UISETP.NE.AND UP0, UPT, UR37, URZ, UPT ;  /* 0x000000ff2500728c */ /* 0x000fe2000bf05270 */
[----:B------:R-:W1:Y:S08]  /*1550*/  S2UR UR37, SR_CgaCtaId ;  /* 0x00000000002579c3 */ /* 0x000e700000008800 */
[----:B------:R-:W-:Y:S05]  /*1560*/  BRA.U UP0, `(.L_x_18) ;  /* 0x0000000100347547 */ /* 0x000fea000b800000 */
[----:B------:R-:W2:Y:S01]  /*1570*/  S2R R2, SR_CgaCtaId ;  /* 0x0000000000027919 */ /* 0x000ea20000008800 */
[----:B------:R-:W-:-:S04]  /*1580*/  MOV R3, 0x400 ;  /* 0x0000040000037802 */ /* 0x000fc80000000f00 */
[----:B--2---:R-:W-:Y:S02]  /*1590*/  LEA R2, R2, R3, 0x18 ;  /* 0x0000000302027211 */ /* 0x004fe400078ec0ff */
[----:B------:R-:W-:-:S03]  /*15a0*/  SHF.L.U32 R3, R11, 0x1f, RZ ;  /* 0x0000001f0b037819 */ /* 0x000fc600000006ff */
[----:B------:R-:W-:-:S04]  /*15b0*/  IMAD R2, R12, 0x8, R2 ;  /* 0x000000080c027824 */ /* 0x000fc800078e0202 */
[----:B------:R-:W2:Y:S02]  /*15c0*/  SYNCS.PHASECHK.TRANS64.TRYWAIT P0, [R2+URZ+0x100], R3 ;  /* 0x00010003020075a7 */ /* 0x000ea400080011ff */
[----:B--2---:R-:W-:Y:S05]  /*15d0*/  @!P0 BRA `(.L_x_19) ;  /* 0x0000006c00e88947 */ /* 0x004fea0003800000 */
.L_x_131:
[----:B------:R-:W-:Y:S01]  /*15e0*/  VIADD R12, R12, 0x1 ;  /* 0x000000010c0c7836 */ /* 0x000fe20000000000 */
[----:B------:R2:W-:Y:S04]  /*15f0*/  SYNCS.ARRIVE.TRANS64.A1T0 RZ, [R2+URZ+0xf0], RZ ;  /* 0x0000f0ff02ff79a7 */ /* 0x0005e800081000ff */
[----:B------:R-:W-:-:S04]  /*1600*/  ISETP.NE.AND P0, PT, R12, 0x2, PT ;  /* 0x000000020c00780c */ /* 0x000fc80003f05270 */
[----:B------:R-:W-:Y:S02]  /*1610*/  SEL R12, R12, RZ, P0 ;  /* 0x000000ff0c0c7207 */ /* 0x000fe40000000000 */
[----:B--2---:R-:W-:-:S04]  /*1620*/  SEL R2, RZ, 0x1, P0 ;  /* 0x00000001ff027807 */ /* 0x004fc80000000000 */
[----:B------:R-:W-:-:S07]  /*1630*/  LOP3.LUT R11, R11, R2, RZ, 0x3c, !PT ;  /* 0x000000020b0b7212 */ /* 0x000fce00078e3cff */
.L_x_18:
[----:B------:R-:W-:Y:S01]  /*1640*/  UMOV UR4, 0x400 ;  /* 0x0000040000047882 */ /* 0x000fe20000000000 */
[----:B------:R-:W-:Y:S01]  /*1650*/  SHF.L.U32 R2, R17, 0x1f, RZ ;  /* 0x0000001f11027819 */ /* 0x000fe200000006ff */
[----:B-1----:R-:W-:Y:S01]  /*1660*/  ULEA UR4, UR37, UR4, 0x18 ;  /* 0x0000000425047291 */ /* 0x002fe2000f8ec0ff */
[----:B------:R-:W-:Y:S01]  /*1670*/  R2UR UR35, R15 ;  /* 0x000000000f2372ca */ /* 0x000fe200000e0000 */
[----:B------:R-:W-:Y:S01]  /*1680*/  UISETP.GE.U32.AND UP0, UPT, UR13, 0x7f, UPT ;  /* 0x0000007f0d00788c */ /* 0x000fe2000bf06070 */
[----:B------:R-:W-:Y:S01]  /*1690*/  R2UR UR19, R14 ;  /* 0x000000000e1372ca */ /* 0x000fe200000e0000 */
[----:B------:R-:W-:Y:S01]  /*16a0*/  ULEA UR8, UR6, UR4, 0x3 ;  /* 0x0000000406087291 */ /* 0x000fe2000f8e18ff */
[----:B------:R-:W-:-:S08]  /*16b0*/  UMOV UR29, URZ ;  /* 0x000000ff001d7c82 */ /* 0x000fd00008000000 */
[----:B------:R1:W2:Y:S01]  /*16c0*/  SYNCS.PHASECHK.TRANS64.TRYWAIT P0, [UR8+0x20], R2 ;  /* 0x00002002ff0075a7 */ /* 0x0002a20008001108 */
[----:B------:R-:W-:Y:S02]  /*16d0*/  USHF.L.U32 UR35, UR35, 0x6, URZ ;  /* 0x0000000623237899 */ /* 0x000fe400080006ff */
[----:B------:R-:W-:Y:S01]  /*16e0*/  USHF.L.U32 UR19, UR19, 0x7, URZ ;  /* 0x0000000713137899 */ /* 0x000fe200080006ff */
[----:B------:R-:W-:Y:S11]  /*16f0*/  BRA.U !UP0, `(.L_x_20) ;  /* 0x0000000108d87547 */ /* 0x000ff6000b800000 */
[----:B------:R-:W-:Y:S01]  /*1700*/  UMOV UR21, URZ ;  /* 0x000000ff00157c82 */ /* 0x000fe20008000000 */
[----:B------:R-:W-:-:S05]  /*1710*/  UMOV UR42, UR6 ;  /* 0x00000006002a7c82 */ /* 0x000fca0008000000 */
.L_x_25:
[----:B-1----:R-:W-:Y:S01]  /*1720*/  ULEA UR33, UR42, UR4, 0x3 ;  /* 0x000000042a217291 */ /* 0x002fe2000f8e18ff */
[----:B--2---:R-:W-:Y:S01]  /*1730*/  @!P5 MOV R3, 0xc000 ;  /* 0x0000c0000003d802 */ /* 0x004fe20000000f00 */
[----:B--2---:R-:W-:Y:S10]  /*1740*/  @P0 BRA `(.L_x_21) ;  /* 0x00000000000c0947 */ /* 0x004ff40003800000 */
[----:B------:R-:W-:-:S04]  /*1750*/  SHF.L.U32 R4, R17, 0x1f, RZ ;  /* 0x0000001f11047819 */ /* 0x000fc800000006ff */
[----:B------:R-:W2:Y:S02]  /*1760*/  SYNCS.PHASECHK.TRANS64.TRYWAIT P0, [UR33+0x20], R4 ;  /* 0x00002004ff0075a7 */ /* 0x000ea40008001121 */
[----:B--2---:R-:W-:Y:S05]  /*1770*/  @!P0 BRA `(.L_x_22) ;  /* 0x0000006c00948947 */ /* 0x004fea0003800000 */
.L_x_21:
[----:B------:R2:W-:Y:S01]  /*1780*/  @!P5 SYNCS.ARRIVE.TRANS64 RZ, [UR33], R3 ;  /* 0x00000003ffffd9a7 */ /* 0x0005e20008000021 */
[----:B------:R-:W-:Y:S04]  /*1790*/  BSSY.RECONVERGENT B0, `(.L_x_23) ;  /* 0x0000003000007945 */ /* 0x000fe80003800200 */
[----:B------:R-:W-:Y:S05]  /*17a0*/  @P4 BRA `(.L_x_24) ;  /* 0x0000000000044947 */ /* 0x000fea0003800000 */
[----:B------:R-:W-:Y:S05]  /*17b0*/  BPT.TRAP 0x1 ;  /* 0x000000040000795c */ /* 0x000fea0000300000 */
.L_x_24:
[----:B------:R-:W-:Y:S05]  /*17c0*/  BSYNC.RECONVERGENT B0 ;  /* 0x0000000000007941 */ /* 0x000fea0003800200 */
.L_x_23:
[----:B------:R-:W-:Y:S02]  /*17d0*/  UIADD3 UR6, UPT, UPT, UR42, 0x1, URZ ;  /* 0x000000012a067890 */ /* 0x000fe4000fffe0ff */
[----:B------:R-:W-:Y:S02]  /*17e0*/  ULEA UR24, UR42, UR4, 0xe ;  /* 0x000000042a187291 */ /* 0x000fe4000f8e70ff */
[----:B------:R-:W-:Y:S02]  /*17f0*/  UISETP.NE.AND UP0, UPT, UR6, 0x4, UPT ;  /* 0x000000040600788c */ /* 0x000fe4000bf05270 */
[----:B------:R-:W-:Y:S02]  /*1800*/  UIADD3 UR40, UP1, UPT, UR22, 0x80, URZ ;  /* 0x0000008016287890 */ /* 0x000fe4000ff3e0ff */
[----:B------:R-:W-:Y:S02]  /*1810*/  USEL UR9, URZ, 0x1, UP0 ;  /* 0x00000001ff097887 */ /* 0x000fe40008000000 */
[----:B------:R-:W-:-:S02]  /*1820*/  USEL UR6, UR6, URZ, UP0 ;  /* 0x000000ff06067287 */ /* 0x000fc40008000000 */
[----:B------:R-:W-:Y:S02]  /*1830*/  USHF.L.U32 UR34, UR21, 0x6, URZ ;  /* 0x0000000615227899 */ /* 0x000fe400080006ff */
[----:B------:R-:W-:Y:S01]  /*1840*/  ULEA UR8, UR6, UR4, 0x3 ;  /* 0x0000000406087291 */ /* 0x000fe2000f8e18ff */
[----:B------:R-:W-:Y:S01]  /*1850*/  LOP3.LUT R17, R17, UR9, RZ, 0x3c, !PT ;  /* 0x0000000911117c12 */ /* 0x000fe2000f8e3cff */
[----:B------:R-:W-:Y:S02]  /*1860*/  UIADD3 UR38, UP0, UPT, UR22, 0x180, URZ ;  /* 0x0000018016267890 */ /* 0x000fe4000ff1e0ff */
[----:B------:R-:W-:Y:S01]  /*1870*/  UIADD3.X UR41, UPT, UPT, URZ, UR23, URZ, UP1, !UPT ;  /* 0x00000017ff297290 */ /* 0x000fe20008ffe4ff */
[----:B-1----:R-:W-:Y:S01]  /*1880*/  SHF.L.U32 R2, R17, 0x1f, RZ ;  /* 0x0000001f11027819 */ /* 0x002fe200000006ff */
[----:B------:R-:W-:Y:S02]  /*1890*/  UIADD3 UR32, UPT, UPT, UR24, 0x8800, URZ ;  /* 0x0000880018207890 */ /* 0x000fe4000fffe0ff */
[----:B------:R-:W-:Y:S01]  /*18a0*/  UIADD3 UR26, UPT, UPT, UR34, 0x20, URZ ;  /* 0x00000020221a7890 */ /* 0x000fe2000fffe0ff */
[----:B------:R1:W1:Y:S01]  /*18b0*/  SYNCS.PHASECHK.TRANS64.TRYWAIT P0, [UR8+0x20], R2 ;  /* 0x00002002ff0075a7 */ /* 0x0002620008001108 */
[----:B------:R-:W-:-:S02]  /*18c0*/  ULEA UR8, UR42, UR4, 0xf ;  /* 0x000000042a087291 */ /* 0x000fc4000f8e78ff */
[----:B------:R-:W-:Y:S02]  /*18d0*/  UIADD3 UR24, UPT, UPT, UR24, 0xa800, URZ ;  /* 0x0000a80018187890 */ /* 0x000fe4000fffe0ff */
[----:B------:R-:W-:Y:S02]  /*18e0*/  UIADD3.X UR39, UPT, UPT, URZ, UR23, URZ, UP0, !UPT ;  /* 0x00000017ff277290 */ /* 0x000fe400087fe4ff */
[----:B------:R-:W-:Y:S02]  /*18f0*/  UIADD3 UR16, UPT, UPT, UR8, 0x18800, URZ ;  /* 0x0001880008107890 */ /* 0x000fe4000fffe0ff */
[----:B------:R-:W-:Y:S01]  /*1900*/  UIADD3 UR8, UPT, UPT, UR8, 0x1c800, URZ ;  /* 0x0001c80008087890 */ /* 0x000fe2000fffe0ff */
[----:B------:R-:W-:Y:S01]  /*1910*/  UMOV UR30, 0x0 ;  /* 0x00000000001e7882 */ /* 0x000fe20000000000 */
[----:B------:R-:W-:Y:S01]  /*1920*/  UMOV UR31, 0x10000000 ;  /* 0x10000000001f7882 */ /* 0x000fe20000000000 */
[----:B------:R-:W-:Y:S01]  /*1930*/  UMOV UR25, UR33 ;  /* 0x0000002100197c82 */ /* 0x000fe20008000000 */
[----:B------:R-:W-:Y:S01]  /*1940*/  UMOV UR27, UR35 ;  /* 0x00000023001b7c82 */ /* 0x000fe20008000000 */
[----:B------:R-:W-:Y:S01]  /*1950*/  UMOV UR28, UR36 ;  /* 0x00000024001c7c82 */ /* 0x000fe20008000000 */
[----:B------:R-:W-:Y:S01]  /*1960*/  UMOV UR17, UR33 ;  /* 0x0000002100117c82 */ /* 0x000fe20008000000 */
[----:B------:R-:W-:Y:S01]  /*1970*/  UMOV UR20, UR36 ;  /* 0x0000002400147c82 */ /* 0x000fe20008000000 */
[----:B------:R-:W-:Y:S01]  /*1980*/  UMOV UR18, UR34 ;  /* 0x0000002200127c82 */ /* 0x000fe20008000000 */
[----:B------:R1:W-:Y:S01]  /*1990*/  UTMALDG.3D [UR32], [UR40], desc[UR30] ;  /* 0x00001e20280075b4 */ /* 0x0003e20008011000 */
[----:B------:R-:W-:Y:S01]  /*19a0*/  UMOV UR11, UR19 ;  /* 0x00000013000b7c82 */ /* 0x000fe20008000000 */
[----:B------:R-:W-:Y:S01]  /*19b0*/  UMOV UR12, UR36 ;  /* 0x00000024000c7c82 */ /* 0x000fe20008000000 */
[----:B------:R-:W-:Y:S01]  /*19c0*/  UMOV UR9, UR33 ;  /* 0x0000002100097c82 */ /* 0x000fe20008000000 */
[----:B------:R-:W-:Y:S01]  /*19d0*/  UMOV UR10, UR26 ;  /* 0x0000001a000a7c82 */ /* 0x000fe20008000000 */
[----:B------:R-:W-:Y:S01]  /*19e0*/  UIADD3 UR21, UPT, UPT, UR21, 0x1, URZ ;  /* 0x0000000115157890 */ /* 0x000fe2000fffe0ff */
[----:B------:R-:W-:Y:S01]  /*19f0*/  UMOV UR29, UR5 ;  /* 0x00000005001d7c82 */ /* 0x000fe20008000000 */
[----:B------:R1:W-:Y:S02]  /*1a00*/  UTMALDG.3D [UR24], [UR40], desc[UR30] ;  /* 0x00001e18280075b4 */ /* 0x0003e40008011000 */
[----:B------:R-:W-:Y:S01]  /*1a10*/  UISETP.NE.AND UP0, UPT, UR21, UR5, UPT ;  /* 0x000000051500728c */ /* 0x000fe2000bf05270 */
[----:B------:R-:W-:Y:S01]  /*1a20*/  UMOV UR42, UR6 ;  /* 0x00000006002a7c82 */ /* 0x000fe20008000000 */
[----:B------:R1:W-:Y:S01]  /*1a30*/  UTMALDG.3D [UR16], [UR38], desc[UR30] ;  /* 0x00001e10260075b4 */ /* 0x0003e20008011000 */
[----:B------:R1:W-:Y:S06]  /*1a40*/  UTMALDG.3D [UR8], [UR38], desc[UR30] ;  /* 0x00001e08260075b4 */ /* 0x0003ec0008011000 */
[----:B------:R-:W-:Y:S05]  /*1a50*/  BRA.U UP0, `(.L_x_25) ;  /* 0xfffffffd00307547 */ /* 0x000fea000b83ffff */
.L_x_20:
[----:B-1----:R-:W-:Y:S01]  /*1a60*/  ULEA UR8, UR6, UR4, 0x3 ;  /* 0x0000000406087291 */ /* 0x002fe2000f8e18ff */
[----:B------:R-:W-:Y:S01]  /*1a70*/  SHF.L.U32 R2, R17, 0x1f, RZ ;  /* 0x0000001f11027819 */ /* 0x000fe200000006ff */
[----:B------:R-:W-:Y:S01]  /*1a80*/  @!P1 SYNCS.ARRIVE.TRANS64.A1T0 RZ, [UR4+0x88], RZ ;  /* 0x000088ffffff99a7 */ /* 0x000fe20008100004 */
[----:B------:R-:W-:-:S06]  /*1a90*/  UISETP.GT.AND UP0, UPT, UR15, UR14, UPT ;  /* 0x0000000e0f00728c */ /* 0x000fcc000bf04270 */
[----:B--2---:R1:W2:Y:S03]  /*1aa0*/  SYNCS.PHASECHK.TRANS64.TRYWAIT P0, [UR8+0x20], R2 ;  /* 0x00002002ff0075a7 */ /* 0x0042a60008001108 */
[----:B------:R-:W-:Y:S05]  /*1ab0*/  BRA.U !UP0, `(.L_x_26) ;  /* 0x0000000108d47547 */ /* 0x000fea000b800000 */
[----:B------:R-:W-:Y:S01]  /*1ac0*/  UIADD3 UR21, UPT, UPT, UR7, UR29, URZ ;  /* 0x0000001d07157290 */ /* 0x000fe2000fffe0ff */
[----:B------:R-:W-:-:S11]  /*1ad0*/  UMOV UR42, UR6 ;  /* 0x00000006002a7c82 */ /* 0x000fd60008000000 */
.L_x_31:
[----:B-1----:R-:W-:Y:S01]  /*1ae0*/  ULEA UR33, UR42, UR4, 0x3 ;  /* 0x000000042a217291 */ /* 0x002fe2000f8e18ff */
[----:B--2---:R-:W-:Y:S01]  /*1af0*/  @!P5 MOV R3, 0xc000 ;  /* 0x0000c0000003d802 */ /* 0x004fe20000000f00 */
[----:B--2---:R-:W-:Y:S10]  /*1b00*/  @P0 BRA `(.L_x_27) ;  /* 0x00000000000c0947 */ /* 0x004ff40003800000 */
[----:B------:R-:W-:-:S04]  /*1b10*/  SHF.L.U32 R4, R17, 0x1f, RZ ;  /* 0x0000001f11047819 */ /* 0x000fc800000006ff */
[----:B------:R-:W2:Y:S02]  /*1b20*/  SYNCS.PHASECHK.TRANS64.TRYWAIT P0, [UR33+0x20], R4 ;  /* 0x00002004ff0075a7 */ /* 0x000ea40008001121 */
[----:B--2---:R-:W-:Y:S05]  /*1b30*/  @!P0 BRA `(.L_x_28) ;  /* 0x0000006800bc8947 */ /* 0x004fea0003800000 */
.L_x_27:
[----:B------:R2:W-:Y:S01]  /*1b40*/  @!P5 SYNCS.ARRIVE.TRANS64 RZ, [UR33], R3 ;  /* 0x00000003ffffd9a7 */ /* 0x0005e20008000021 */
[----:B------:R-:W-:Y:S04]  /*1b50*/  BSSY.RECONVERGENT B0, `(.L_x_29) ;  /* 0x0000003000007945 */ /* 0x000fe80003800200 */
[----:B------:R-:W-:Y:S05]  /*1b60*/  @P4 BRA `(.L_x_30) ;  /* 0x0000000000044947 */ /* 0x000fea0003800000 */
[----:B------:R-:W-:Y:S05]  /*1b70*/  BPT.TRAP 0x1 ;  /* 0x000000040000795c */ /* 0x000fea0000300000 */
.L_x_30:
[----:B------:R-:W-:Y:S05]  /*1b80*/  BSYNC.RECONVERGENT B0 ;  /* 0x0000000000007941 */ /* 0x000fea0003800200 */
.L_x_29:
        /* <DEDUP_REMOVED lines=32> */
[----:B------:R-:W-:Y:S01]  /*1d90*/  UMOV UR10, UR26 ;  /* 0x0000001a000a7c82 */ /* 0x000fe20008000000 */
[----:B------:R-:W-:Y:S01]  /*1da0*/  UIADD3 UR29, UPT, UPT, UR29, 0x1, URZ ;  /* 0x000000011d1d7890 */ /* 0x000fe2000fffe0ff */
[----:B------:R1:W-:Y:S01]  /*1db0*/  UTMALDG.3D [UR24], [UR40], desc[UR30] ;  /* 0x00001e18280075b4 */ /* 0x0003e20008011000 */
[----:B------:R-:W-:-:S02]  /*1dc0*/  UMOV UR42, UR6 ;  /* 0x00000006002a7c82 */ /* 0x000fc40008000000 */
[----:B------:R-:W-:Y:S01]  /*1dd0*/  UISETP.NE.AND UP0, UPT, UR29, UR21, UPT ;  /* 0x000000151d00728c */ /* 0x000fe2000bf05270 */
[----:B------:R1:W-:Y:S01]  /*1de0*/  UTMALDG.3D [UR16], [UR38], desc[UR30] ;  /* 0x00001e10260075b4 */ /* 0x0003e20008011000 */
[----:B------:R1:W-:Y:S07]  /*1df0*/  UTMALDG.3D [UR8], [UR38], desc[UR30] ;  /* 0x00001e08260075b4 */ /* 0x0003ee0008011000 */
[----:B------:R-:W-:Y:S05]  /*1e00*/  BRA.U UP0, `(.L_x_31) ;  /* 0xfffffffd00347547 */ /* 0x000fea000b83ffff */
.L_x_26:
[C---:B-1----:R-:W-:Y:S01]  /*1e10*/  LEA R2, R16.reuse, UR4, 0x3 ;  /* 0x0000000410027c11 */ /* 0x042fe2000f8e18ff */
[----:B------:R-:W-:Y:S01]  /*1e20*/  NOP ;  /* 0x0000000000007918 */ /* 0x000fe20000000000 */
[----:B--2---:R-:W-:Y:S02]  /*1e30*/  SHF.L.U32 R3, R13, 0x1f, RZ ;  /* 0x0000001f0d037819 */ /* 0x004fe400000006ff */
[----:B------:R-:W-:Y:S02]  /*1e40*/  LEA R4, R16, UR4, 0x4 ;  /* 0x0000000410047c11 */ /* 0x000fe4000f8e20ff */
[----:B------:R-:W1:Y:S02]  /*1e50*/  SYNCS.PHASECHK.TRANS64.TRYWAIT P0, [R2+URZ+0x90], R3 ;  /* 0x00009003020075a7 */ /* 0x000e6400080011ff */
[----:B-1----:R-:W-:Y:S05]  /*1e60*/  @!P0 BRA `(.L_x_32) ;  /* 0x0000006800088947 */ /* 0x002fea0003800000 */
.L_x_134:
[----:B------:R-:W2:Y:S01]  /*1e70*/  LDS.128 R4, [R4+0x120] ;  /* 0x0001200004047984 */ /* 0x000ea20000000c00 */
[----:B---3--:R-:W-:Y:S01]  /*1e80*/  ISETP.GE.AND P0, PT, R26, 0x1, PT ;  /* 0x000000011a00780c */ /* 0x008fe20003f06270 */
[----:B-1----:R-:W-:Y:S01]  /*1e90*/  VIADD R2, R2, 0xa0 ;  /* 0x000000a002027836 */ /* 0x002fe20000000000 */
[----:B------:R-:W-:Y:S01]  /*1ea0*/  @!PT LDS RZ, [RZ] ;  /* 0x00000000fffff984 */ /* 0x000fe20000000800 */
[----:B------:R-:W-:Y:S01]  /*1eb0*/  @!PT LDS RZ, [RZ] ;  /* 0x00000000fffff984 */ /* 0x000fe20000000800 */
[----:B------:R-:W-:Y:S01]  /*1ec0*/  @!PT LDS RZ, [RZ] ;  /* 0x00000000fffff984 */ /* 0x000fe20000000800 */
[----:B------:R-:W-:Y:S01]  /*1ed0*/  @!PT LDS RZ, [RZ] ;  /* 0x00000000fffff984 */ /* 0x000fe20000000800 */
[----:B------:R1:W-:Y:S06]  /*1ee0*/  MEMBAR.ALL.CTA ;  /* 0x0000000000007992 */ /* 0x0003ec0000008000 */
[----:B-1----:R-:W1:Y:S01]  /*1ef0*/  FENCE.VIEW.ASYNC.S ;  /* 0x00000000000073c6 */ /* 0x002e620000000000 */
[----:B------:R-:W-:-:S04]  /*1f00*/  PRMT R2, RZ, 0x654, R2 ;  /* 0x00000654ff027816 */ /* 0x000fc80000000002 */
[----:B-1----:R1:W-:Y:S01]  /*1f10*/  SYNCS.ARRIVE.TRANS64.RED.A1T0 RZ, [R2+URZ], RZ ;  /* 0x000000ff02ff79a7 */ /* 0x0023e200081004ff */
[----:B--2---:R-:W-:-:S13]  /*1f20*/  LOP3.LUT P2, RZ, R6, 0x1, RZ, 0xc0, !PT ;  /* 0x0000000106ff7812 */ /* 0x004fda000784c0ff */
[----:B------:R-:W-:Y:S01]  /*1f30*/  @P2 SHF.R.U32.HI R3, RZ, 0x10, R5 ;  /* 0x00000010ff032819 */ /* 0x000fe20000011605 */
[----:B------:R-:W-:Y:S01]  /*1f40*/  VOTEU.ANY UP0, P2 ;  /* 0x0000000000ff7886 */ /* 0x000fe20001000100 */
[----:B------:R-:W-:Y:S02]  /*1f50*/  @P2 MOV R10, R4 ;  /* 0x00000004000a2202 */ /* 0x000fe40000000f00 */
[----:B------:R-:W-:Y:S02]  /*1f60*/  @P2 R2UR.BROADCAST UR8, R3 ;  /* 0x00000000030822ca */ /* 0x000fe400008e0000 */
[----:B------:R-:W-:-:S11]  /*1f70*/  @P2 LOP3.LUT R9, R5, 0xffff, RZ, 0xc0, !PT ;  /* 0x0000ffff05092812 */ /* 0x000fd600078ec0ff */
[----:B------:R-:W-:Y:S01]  /*1f80*/  @UP0 UMOV UR36, UR8 ;  /* 0x0000000800240c82 */ /* 0x000fe20008000000 */
[----:B-1----:R-:W-:Y:S05]  /*1f90*/  @!P0 BRA `(.L_x_33) ;  /* 0x0000000000b88947 */ /* 0x002fea0003800000 */
[----:B------:R-:W4:Y:S01]  /*1fa0*/  LDC.64 R4, c[0x0][0xb18] ;  /* 0x0002c600ff047b82 */ /* 0x000f220000000a00 */
[----:B------:R-:W-:-:S07]  /*1fb0*/  ISETP.NE.AND P3, PT, R26, 0x1, PT ;  /* 0x000000011a00780c */ /* 0x000fce0003f65270 */
[----:B------:R-:W1:Y:S08]  /*1fc0*/  LDC.64 R6, c[0x0][0xb10] ;  /* 0x0002c400ff067b82 */ /* 0x000e700000000a00 */
[----:B------:R-:W2:Y:S08]  /*1fd0*/  LDC R14, c[0x0][0xb20] ;  /* 0x0002c800ff0e7b82 */ /* 0x000eb00000000800 */
[----:B------:R-:W3:Y:S01]  /*1fe0*/  LDC R15, c[0x0][0xb0c] ;  /* 0x0002c300ff0f7b82 */ /* 0x000ee20000000800 */
[----:B----4-:R-:W-:Y:S01]  /*1ff0*/  IMAD.HI.U32 R19, R0, R5, RZ ;  /* 0x0000000500137227 */ /* 0x010fe200078e00ff */
[----:B------:R-:W-:-:S03]  /*2000*/  ISETP.NE.AND P0, PT, R4, 0x1, PT ;  /* 0x000000010400780c */ /* 0x000fc60003f05270 */
[----:B------:R-:W-:-:S03]  /*2010*/  IMAD.HI.U32 R5, R9, R5, RZ ;  /* 0x0000000509057227 */ /* 0x000fc600078e00ff */
[----:B------:R-:W4:Y:S01]  /*2020*/  LDC.64 R2, c[0x0][0xb28] ;  /* 0x0002ca00ff027b82 */ /* 0x000f220000000a00 */
[----:B-1----:R-:W-:-:S04]  /*2030*/  IMAD.HI.U32 R20, R8, R6, RZ ;  /* 0x0000000608147227 */ /* 0x002fc800078e00ff */
[----:B------:R-:W-:Y:S01]  /*2040*/  IMAD.HI.U32 R21, R10, R6, RZ ;  /* 0x000000060a157227 */ /* 0x000fe200078e00ff */
[----:B------:R-:W-:Y:S02]  /*2050*/  SHF.R.U32.HI R20, RZ, R7, R20 ;  /* 0x00000007ff147219 */ /* 0x000fe40000011614 */
[-C--:B--2---:R-:W-:Y:S02]  /*2060*/  SHF.R.U32.HI R19, RZ, R14.reuse, R19 ;  /* 0x0000000eff137219 */ /* 0x084fe40000011613 */
[----:B------:R-:W-:Y:S02]  /*2070*/  SHF.R.U32.HI R5, RZ, R14, R5 ;  /* 0x0000000eff057219 */ /* 0x000fe40000011605 */
[----:B------:R-:W-:Y:S02]  /*2080*/  SEL R19, R0, R19, !P0 ;  /* 0x0000001300137207 */ /* 0x000fe40004000000 */
[----:B------:R-:W-:Y:S02]  /*2090*/  SHF.R.U32.HI R21, RZ, R7, R21 ;  /* 0x00000007ff157219 */ /* 0x000fe40000011615 */
[----:B---3--:R-:W-:-:S02]  /*20a0*/  ISETP.NE.AND P1, PT, R15, 0x1, PT ;  /* 0x000000010f00780c */ /* 0x008fc40003f25270 */
[----:B------:R-:W-:Y:S02]  /*20b0*/  SEL R5, R9, R5, !P0 ;  /* 0x0000000509057207 */ /* 0x000fe40004000000 */
[----:B------:R-:W-:Y:S02]  /*20c0*/  SEL R20, R8, R20, !P1 ;  /* 0x0000001408147207 */ /* 0x000fe40004800000 */
[----:B------:R-:W-:Y:S01]  /*20d0*/  SEL R21, R10, R21, !P1 ;  /* 0x000000150a157207 */ /* 0x000fe20004800000 */
[----:B----4-:R-:W-:-:S04]  /*20e0*/  IMAD.HI.U32 R18, R19, R2, RZ ;  /* 0x0000000213127227 */ /* 0x010fc800078e00ff */
        /* <DEDUP_REMOVED lines=10> */
[----:B------:R-:W-:-:S04]  /*2190*/  @!P0 IMAD.HI.U32 R7, R21, R2, RZ ;  /* 0x0000000215078227 */ /* 0x000fc800078e00ff */
[----:B------:R-:W-:Y:S01]  /*21a0*/  IMAD.MOV R2, RZ, RZ, -R6 ;  /* 0x000000ffff027224 */ /* 0x000fe200078e0a06 */
[----:B------:R-:W-:Y:S02]  /*21b0*/  @!P0 SHF.R.U32.HI R3, RZ, R3, R7 ;  /* 0x00000003ff038219 */ /* 0x000fe40000011607 */
[----:B------:R-:W-:Y:S01]  /*21c0*/  IADD3 R7, PT, PT, -R5, RZ, RZ ;  /* 0x000000ff05077210 */ /* 0x000fe20007ffe1ff */
[----:B------:R-:W-:Y:S01]  /*21d0*/  IMAD R2, R26, R2, R5 ;  /* 0x000000021a027224 */ /* 0x000fe200078e0205 */
        /* <DEDUP_REMOVED lines=10> */
.L_x_33:
[----:B------:R-:W1:Y:S02]  /*2280*/  LDCU UR8, c[0x0][0xb30] ;  /* 0x00016600ff0877ac */ /* 0x000e640008000800 */
[----:B-1----:R-:W-:-:S09]  /*2290*/  UISETP.NE.AND UP0, UPT, UR8, 0x1, UPT ;  /* 0x000000010800788c */ /* 0x002fd2000bf05270 */
[----:B------:R-:W-:Y:S05]  /*22a0*/  BRA.U UP0, `(.L_x_34) ;  /* 0x0000000100407547 */ /* 0x000fea000b800000 */
[----:B------:R-:W1:Y:S08]  /*22b0*/  LDC.64 R4, c[0x0][0xb10] ;  /* 0x0002c400ff047b82 */ /* 0x000e700000000a00 */
[----:B------:R-:W2:Y:S08]  /*22c0*/  LDC.64 R2, c[0x0][0xb18] ;  /* 0x0002c600ff027b82 */ /* 0x000eb00000000a00 */
[----:B------:R-:W3:Y:S08]  /*22d0*/  LDC R6, c[0x0][0xb20] ;  /* 0x0002c800ff067b82 */ /* 0x000ef00000000800 */
[----:B------:R-:W4:Y:S01]  /*22e0*/  LDC R7, c[0x0][0xb0c] ;  /* 0x0002c300ff077b82 */ /* 0x000f220000000800 */
[----:B-1----:R-:W-:-:S05]  /*22f0*/  IMAD.HI.U32 R4, R10, R4, RZ ;  /* 0x000000040a047227 */ /* 0x002fca00078e00ff */
[----:B------:R-:W-:Y:S01]  /*2300*/  SHF.R.U32.HI R4, RZ, R5, R4 ;  /* 0x00000005ff047219 */ /* 0x000fe20000011604 */
[----:B--2---:R-:W-:Y:S01]  /*2310*/  IMAD.HI.U32 R3, R9, R3, RZ ;  /* 0x0000000309037227 */ /* 0x004fe200078e00ff */
[----:B------:R-:W-:-:S04]  /*2320*/  ISETP.NE.AND P0, PT, R2, 0x1, PT ;  /* 0x000000010200780c */ /* 0x000fc80003f05270 */
[----:B---3--:R-:W-:-:S04]  /*2330*/  SHF.R.U32.HI R3, RZ, R6, R3 ;  /* 0x00000006ff037219 */ /* 0x008fc80000011603 */
[----:B------:R-:W-:Y:S02]  /*2340*/  SEL R3, R9, R3, !P0 ;  /* 0x0000000309037207 */ /* 0x000fe40004000000 */
[----:B----4-:R-:W-:-:S04]  /*2350*/  ISETP.NE.AND P1, PT, R7, 0x1, PT ;  /* 0x000000010700780c */ /* 0x010fc80003f25270 */
[----:B------:R-:W-:-:S05]  /*2360*/  SEL R4, R10, R4, !P1 ;  /* 0x000000040a047207 */ /* 0x000fca0004800000 */
[----:B------:R-:W-:Y:S02]  /*2370*/  IMAD.IADD R5, R3, 0x1, -R4 ;  /* 0x0000000103057824 */ /* 0x000fe400078e0a04 */
[----:B------:R-:W-:Y:S02]  /*2380*/  IMAD.IADD R3, R4, 0x1, -R3 ;  /* 0x0000000104037824 */ /* 0x000fe400078e0a03 */
[----:B------:R-:W-:Y:S02]  /*2390*/  IMAD R10, R5, R7, R10 ;  /* 0x00000007050a7224 */ /* 0x000fe400078e020a */
[----:B------:R-:W-:-:S07]  /*23a0*/  IMAD R9, R3, R2, R9 ;  /* 0x0000000203097224 */ /* 0x000fce00078e0209 */
.L_x_34:
[----:B------:R-:W-:Y:S01]  /*23b0*/  VIADD R16, R16, 0x1 ;  /* 0x0000000110107836 */ /* 0x000fe20000000000 */
[----:B------:R-:W-:Y:S01]  /*23c0*/  PLOP3.LUT P1, PT, PT, PT, PT, 0x80, 0x8 ;  /* 0x000000000008781c */ /* 0x000fe20003f2f070 */
[----:B------:R-:W-:Y:S02]  /*23d0*/  IMAD.IADD R15, R10, 0x1, R63 ;  /* 0x000000010a0f7824 */ /* 0x000fe400078e023f */
[----:B------:R-:W-:Y:S01]  /*23e0*/  IMAD.IADD R14, R9, 0x1, R62 ;  /* 0x00000001090e7824 */ /* 0x000fe200078e023e */
[----:B------:R-:W-:-:S04]  /*23f0*/  ISETP.NE.AND P0, PT, R16, 0x2, PT ;  /* 0x000000021000780c */ /* 0x000fc80003f05270 */
[----:B------:R-:W-:Y:S02]  /*2400*/  SEL R2, RZ, 0x1, P0 ;  /* 0x00000001ff027807 */ /* 0x000fe40000000000 */
[----:B------:R-:W-:Y:S02]  /*2410*/  SEL R16, R16, RZ, P0 ;  /* 0x000000ff10107207 */ /* 0x000fe40000000000 */
[----:B------:R-:W-:Y:S01]  /*2420*/  LOP3.LUT R13, R13, R2, RZ, 0x3c, !PT ;  /* 0x000000020d0d7212 */ /* 0x000fe200078e3cff */
[----:B------:R-:W-:Y:S06]  /*2430*/  @P2 BRA `(.L_x_35) ;  /* 0xfffffff000402947 */ /* 0x000fec000383ffff */
[----:B------:R-:W-:Y:S01]  /*2440*/  UIADD3 UR4, UPT, UPT, UR4, 0x20, URZ ;  /* 0x0000002004047890 */ /* 0x000fe2000fffe0ff */
[----:B------:R-:W-:-:S03]  /*2450*/  SHF.L.U32 R2, R17, 0x1f, RZ ;  /* 0x0000001f11027819 */ /* 0x000fc600000006ff */
[----:B------:R-:W-:-:S09]  /*2460*/  ULEA UR5, UR6, UR4, 0x3 ;  /* 0x0000000406057291 */ /* 0x000fd2000f8e18ff */
[----:B------:R-:W1:Y:S02]  /*2470*/  SYNCS.PHASECHK.TRANS64.TRYWAIT P0, [UR5], R2 ;  /* 0x00000002ff0075a7 */ /* 0x000e640008001105 */
[----:B-1----:R-:W-:Y:S05]  /*2480*/  @!P0 BRA `(.L_x_36) ;  /* 0x0000006000948947 */ /* 0x002fea0003800000 */
.L_x_136:
[----:B------:R-:W-:-:S04]  /*2490*/  UIADD3 UR6, UPT, UPT, UR6, 0x1, URZ ;  /* 0x0000000106067890 */ /* 0x000fc8000fffe0ff */
[----:B------:R-:W-:-:S04]  /*24a0*/  UISETP.NE.AND UP0, UPT, UR6, 0x4, UPT ;  /* 0x000000040600788c */ /* 0x000fc8000bf05270 */
[----:B------:R-:W-:Y:S02]  /*24b0*/  USEL UR7, URZ, 0x1, UP0 ;  /* 0x00000001ff077887 */ /* 0x000fe40008000000 */
[----:B------:R-:W-:-:S04]  /*24c0*/  USEL UR6, UR6, URZ, UP0 ;  /* 0x000000ff06067287 */ /* 0x000fc80008000000 */
[----:B------:R-:W-:Y:S01]  /*24d0*/  ULEA UR5, UR6, UR4, 0x3 ;  /* 0x0000000406057291 */ /* 0x000fe2000f8e18ff */
[----:B-1----:R-:W-:-:S04]  /*24e0*/  LOP3.LUT R2, R17, UR7, RZ, 0x3c, !PT ;  /* 0x0000000711027c12 */ /* 0x002fc8000f8e3cff */
[----:B------:R-:W-:-:S04]  /*24f0*/  SHF.L.U32 R3, R2, 0x1f, RZ ;  /* 0x0000001f02037819 */ /* 0x000fc800000006ff */
[----:B------:R-:W1:Y:S02]  /*2500*/  SYNCS.PHASECHK.TRANS64.TRYWAIT P0, [UR5], R3 ;  /* 0x00000003ff0075a7 */ /* 0x000e640008001105 */
[----:B-1----:R-:W-:Y:S05]  /*2510*/  @!P0 BRA `(.L_x_37) ;  /* 0x0000006000888947 */ /* 0x002fea0003800000 */
.L_x_138:
[----:B------:R-:W-:-:S04]  /*2520*/  UIADD3 UR6, UPT, UPT, UR6, 0x1, URZ ;  /* 0x0000000106067890 */ /* 0x000fc8000fffe0ff */
[----:B------:R-:W-:-:S04]  /*2530*/  UISETP.NE.AND UP0, UPT, UR6, 0x4, UPT ;  /* 0x000000040600788c */ /* 0x000fc8000bf05270 */
[----:B------:R-:W-:Y:S02]  /*2540*/  USEL UR7, URZ, 0x1, UP0 ;  /* 0x00000001ff077887 */ /* 0x000fe40008000000 */
[----:B------:R-:W-:-:S04]  /*2550*/  USEL UR6, UR6, URZ, UP0 ;  /* 0x000000ff06067287 */ /* 0x000fc80008000000 */
[----:B------:R-:W-:Y:S01]  /*2560*/  ULEA UR5, UR6, UR4, 0x3 ;  /* 0x0000000406057291 */ /* 0x000fe2000f8e18ff */
[----:B------:R-:W-:-:S04]  /*2570*/  LOP3.LUT R2, R2, UR7, RZ, 0x3c, !PT ;  /* 0x0000000702027c12 */ /* 0x000fc8000f8e3cff */
[----:B-1----:R-:W-:-:S04]  /*2580*/  SHF.L.U32 R3, R2, 0x1f, RZ ;  /* 0x0000001f02037819 */ /* 0x002fc800000006ff */
[----:B------:R-:W1:Y:S02]  /*2590*/  SYNCS.PHASECHK.TRANS64.TRYWAIT P0, [UR5], R3 ;  /* 0x00000003ff0075a7 */ /* 0x000e640008001105 */
[----:B-1----:R-:W-:Y:S05]  /*25a0*/  @!P0 BRA `(.L_x_38) ;  /* 0x00000060007c8947 */ /* 0x002fea0003800000 */
.L_x_140:
[----:B------:R-:W-:-:S04]  /*25b0*/  UIADD3 UR6, UPT, UPT, UR6, 0x1, URZ ;  /* 0x0000000106067890 */ /* 0x000fc8000fffe0ff */
[----:B------:R-:W-:-:S04]  /*25c0*/  UISETP.NE.AND UP0, UPT, UR6, 0x4, UPT ;  /* 0x000000040600788c */ /* 0x000fc8000bf05270 */
[----:B------:R-:W-:Y:S02]  /*25d0*/  USEL UR5, URZ, 0x1, UP0 ;  /* 0x00000001ff057887 */ /* 0x000fe40008000000 */
[----:B------:R-:W-:-:S04]  /*25e0*/  USEL UR6, UR6, URZ, UP0 ;  /* 0x000000ff06067287 */ /* 0x000fc80008000000 */
[----:B------:R-:W-:Y:S01]  /*25f0*/  ULEA UR6, UR6, UR4, 0x3 ;  /* 0x0000000406067291 */ /* 0x000fe2000f8e18ff */
[----:B------:R-:W-:-:S04]  /*2600*/  LOP3.LUT R2, R2, UR5, RZ, 0x3c, !PT ;  /* 0x0000000502027c12 */ /* 0x000fc8000f8e3cff */
[----:B------:R-:W-:Y:S01]  /*2610*/  SHF.L.U32 R2, R2, 0x1f, RZ ;  /* 0x0000001f02027819 */ /* 0x000fe200000006ff */
[----:B-1--4-:R-:W-:-:S07]  /*2620*/  IMAD.U32 R0, RZ, RZ, UR6 ;  /* 0x00000006ff007e24 */ /* 0x012fce000f8e00ff */
.L_x_39:
[----:B-1----:R1:W2:Y:S02]  /*2630*/  SYNCS.PHASECHK.TRANS64.TRYWAIT P0, [R0+URZ], R2 ;  /* 0x00000002000075a7 */ /* 0x0022a400080011ff */
[----:B--2---:R-:W-:Y:S05]  /*2640*/  @!P0 NANOSLEEP.SYNCS 0x989680 ;  /* 0x009896800000895d */ /* 0x004fea0003900000 */
[----:B------:R-:W2:Y:S02]  /*2650*/  @!P0 SYNCS.PHASECHK.TRANS64 P0, [R0+URZ], R2 ;  /* 0x00000002000085a7 */ /* 0x000ea400080010ff */
[----:B--2---:R-:W-:Y:S05]  /*2660*/  @P0 EXIT ;  /* 0x000000000000094d */ /* 0x004fea0003800000 */
[----:B------:R-:W-:Y:S05]  /*2670*/  BRA `(.L_x_39) ;  /* 0xfffffffc00ec7947 */ /* 0x000fea000383ffff */
.L_x_17:
[----:B------:R-:W-:-:S04]  /*2680*/  UISETP.NE.AND UP1, UPT, UR37, URZ, UPT ;  /* 0x000000ff2500728c */ /* 0x000fc8000bf25270 */
[----:B------:R-:W-:-:S09]  /*2690*/  UISETP.NE.OR UP1, UPT, UR8, 0x1, UP1 ;  /* 0x000000010800788c */ /* 0x000fd20008f25670 */
[----:B------:R-:W-:Y:S05]  /*26a0*/  BRA.U UP1, `(.L_x_40) ;  /* 0x0000000501487547 */ /* 0x000fea000b800000 */
[----:B------:R-:W-:Y:S01]  /*26b0*/  ISETP.NE.AND P2, PT, R2, RZ, PT ;  /* 0x000000ff0200720c */ /* 0x000fe20003f45270 */
[----:B------:R-:W-:Y:S01]  /*26c0*/  IMAD.MOV.U32 R12, RZ, RZ, 0x1 ;  /* 0x00000001ff0c7424 */ /* 0x000fe200078e00ff */
[----:B------:R-:W-:Y:S02]  /*26d0*/  CS2R R10, SRZ ;  /* 0x00000000000a7805 */ /* 0x000fe4000001ff00 */
[----:B------:R-:W-:Y:S01]  /*26e0*/  CS2R R8, SRZ ;  /* 0x0000000000087805 */ /* 0x000fe2000001ff00 */
[----:B------:R-:W-:Y:S01]  /*26f0*/  UMOV UR4, 0x400 ;  /* 0x0000040000047882 */ /* 0x000fe20000000000 */
[----:B------:R-:W-:Y:S01]  /*2700*/  UMOV UR6, URZ ;  /* 0x000000ff00067c82 */ /* 0x000fe20008000000 */
[----:B------:R-:W-:-:S12]  /*2710*/  ULEA UR37, UR37, UR4, 0x18 ;  /* 0x0000000425257291 */ /* 0x000fd8000f8ec0ff */
.L_x_44:
[----:B------:R-:W-:Y:S02]  /*2720*/  LEA R0, R8, UR37, 0x3 ;  /* 0x0000002508007c11 */ /* 0x000fe4000f8e18ff */
[----:B------:R-:W-:-:S03]  /*2730*/  SHF.L.U32 R4, R9, 0x1f, RZ ;  /* 0x0000001f09047819 */ /* 0x000fc600000006ff */
[----:B------:R-:W-:Y:S01]  /*2740*/  VIADD R5, R0, 0x100 ;  /* 0x0000010000057836 */ /* 0x000fe20000000000 */
[----:B------:R-:W1:Y:S02]  /*2750*/  SYNCS.PHASECHK.TRANS64.TRYWAIT P0, [R0+URZ+0xf0], R4 ;  /* 0x0000f004000075a7 */ /* 0x000e6400080011ff */
[----:B-1----:R-:W-:Y:S05]  /*2760*/  @!P0 BRA `(.L_x_41) ;  /* 0x0000006000248947 */ /* 0x002fea0003800000 */
.L_x_141:
[----:B------:R-:W-:Y:S01]  /*2770*/  ULEA UR5, UR6, UR37, 0x3 ;  /* 0x0000002506057291 */ /* 0x000fe2000f8e18ff */
[----:B-1----:R-:W-:Y:S01]  /*2780*/  PRMT R0, RZ, 0x654, R5 ;  /* 0x00000654ff007816 */ /* 0x002fe20000000005 */
[----:B------:R-:W-:Y:S01]  /*2790*/  @!P2 IMAD.MOV.U32 R4, RZ, RZ, 0x10 ;  /* 0x00000010ff04a424 */ /* 0x000fe200078e00ff */
[----:B------:R-:W-:Y:S01]  /*27a0*/  SHF.L.U32 R5, R12, 0x1f, RZ ;  /* 0x0000001f0c057819 */ /* 0x000fe200000006ff */
[----:B------:R-:W-:Y:S01]  /*27b0*/  UIADD3 UR4, UPT, UPT, UR5, 0x90, URZ ;  /* 0x0000009005047890 */ /* 0x000fe2000fffe0ff */
[----:B------:R1:W-:Y:S05]  /*27c0*/  SYNCS.ARRIVE.TRANS64.RED.A1T0 RZ, [R0+URZ], RZ ;  /* 0x000000ff00ff79a7 */ /* 0x0003ea00081004ff */
[----:B------:R-:W-:Y:S01]  /*27d0*/  IMAD.U32 R6, RZ, RZ, UR4 ;  /* 0x00000004ff067e24 */ /* 0x000fe2000f8e00ff */
[----:B------:R-:W2:Y:S04]  /*27e0*/  SYNCS.PHASECHK.TRANS64.TRYWAIT P0, [UR5+0xa0], R5 ;  /* 0x0000a005ff0075a7 */ /* 0x000ea80008001105 */
[----:B------:R-:W-:Y:S01]  /*27f0*/  PRMT R6, R2, 0x654, R6 ;  /* 0x0000065402067816 */ /* 0x000fe20000000006 */
[----:B-12---:R-:W-:Y:S06]  /*2800*/  @!P0 BRA `(.L_x_42) ;  /* 0x0000006000108947 */ /* 0x006fec0003800000 */
.L_x_143:
[----:B------:R-:W-:Y:S01]  /*2810*/  ULEA UR4, UR6, UR37, 0x4 ;  /* 0x0000002506047291 */ /* 0x000fe2000f8e20ff */
[----:B------:R-:W-:Y:S01]  /*2820*/  SEL R3, R6, R3, !P2 ;  /* 0x0000000306037207 */ /* 0x000fe20005000000 */
[----:B------:R-:W-:Y:S01]  /*2830*/  UIADD3 UR5, UPT, UPT, UR5, 0x90, URZ ;  /* 0x0000009005057890 */ /* 0x000fe2000fffe0ff */
[----:B-1----:R-:W-:Y:S01]  /*2840*/  LEA R0, R11, UR37, 0x3 ;  /* 0x000000250b007c11 */ /* 0x002fe2000f8e18ff */
[----:B------:R-:W-:Y:S01]  /*2850*/  UIADD3 UR4, UPT, UPT, UR4, 0x120, URZ ;  /* 0x0000012004047890 */ /* 0x000fe2000fffe0ff */
[----:B------:R1:W-:Y:S01]  /*2860*/  @!P2 SYNCS.ARRIVE.TRANS64.RED RZ, [R3+URZ], R4 ;  /* 0x0000000403ffa9a7 */ /* 0x0003e200080004ff */
[----:B------:R-:W-:Y:S01]  /*2870*/  UIADD3 UR6, UPT, UPT, UR6, 0x1, URZ ;  /* 0x0000000106067890 */ /* 0x000fe2000fffe0ff */
[----:B------:R-:W-:-:S03]  /*2880*/  VIADD R8, R8, 0x1 ;  /* 0x0000000108087836 */ /* 0x000fc60000000000 */
[----:B------:R-:W-:Y:S02]  /*2890*/  UISETP.NE.AND UP0, UPT, UR6, 0x2, UPT ;  /* 0x000000020600788c */ /* 0x000fe4000bf05270 */
[----:B------:R-:W-:Y:S01]  /*28a0*/  ISETP.NE.AND P0, PT, R8, 0x2, PT ;  /* 0x000000020800780c */ /* 0x000fe20003f05270 */
[----:B------:R-:W-:Y:S06]  /*28b0*/  UGETNEXTWORKID.BROADCAST [UR4], [UR5] ;  /* 0x00000000040073ca */ /* 0x000fec0008000100 */
[----:B------:R-:W-:Y:S02]  /*28c0*/  USEL UR4, URZ, 0x1, UP0 ;  /* 0x00000001ff047887 */ /* 0x000fe40008000000 */
[----:B------:R-:W-:-:S04]  /*28d0*/  USEL UR6, UR6, URZ, UP0 ;  /* 0x000000ff06067287 */ /* 0x000fc80008000000 */
[----:B------:R-:W-:Y:S02]  /*28e0*/  LOP3.LUT R12, R12, UR4, RZ, 0x3c, !PT ;  /* 0x000000040c0c7c12 */ /* 0x000fe4000f8e3cff */
[----:B-1----:R-:W-:-:S04]  /*28f0*/  SHF.L.U32 R4, R10, 0x1f, RZ ;  /* 0x0000001f0a047819 */ /* 0x002fc800000006ff */
[----:B------:R-:W1:Y:S02]  /*2900*/  SYNCS.PHASECHK.TRANS64.TRYWAIT P1, [R0+URZ+0x90], R4 ;  /* 0x00009004000075a7 */ /* 0x000e6400080211ff */
[----:B-1----:R-:W-:Y:S05]  /*2910*/  @!P1 BRA `(.L_x_43) ;  /* 0x0000005c00e49947 */ /* 0x002fea0003800000 */
.L_x_144:
[C---:B-1----:R-:W-:Y:S01]  /*2920*/  LEA R4, R11.reuse, UR37, 0x4 ;  /* 0x000000250b047c11 */ /* 0x042fe2000f8e20ff */
[----:B------:R-:W-:Y:S01]  /*2930*/  VIADD R0, R0, 0xa0 ;  /* 0x000000a000007836 */ /* 0x000fe20000000000 */
[----:B------:R-:W-:Y:S01]  /*2940*/  SEL R8, R8, RZ, P0 ;  /* 0x000000ff08087207 */ /* 0x000fe20000000000 */
[----:B------:R-:W-:-:S03]  /*2950*/  VIADD R11, R11, 0x1 ;  /* 0x000000010b0b7836 */ /* 0x000fc60000000000 */
[----:B------:R-:W1:Y:S01]  /*2960*/  LDS.128 R4, [R4+0x120] ;  /* 0x0001200004047984 */ /* 0x000e620000000c00 */
[----:B------:R-:W-:Y:S02]  /*2970*/  PRMT R0, RZ, 0x654, R0 ;  /* 0x00000654ff007816 */ /* 0x000fe40000000000 */
[C---:B------:R-:W-:Y:S01]  /*2980*/  ISETP.NE.AND P1, PT, R11.reuse, 0x2, PT ;  /* 0x000000020b00780c */ /* 0x040fe20003f25270 */
[----:B------:R-:W-:Y:S01]  /*2990*/  @!PT LDS RZ, [RZ] ;  /* 0x00000000fffff984 */ /* 0x000fe20000000800 */
[----:B------:R-:W-:Y:S01]  /*29a0*/  @!PT LDS RZ, [RZ] ;  /* 0x00000000fffff984 */ /* 0x000fe20000000800 */
[----:B------:R-:W-:Y:S01]  /*29b0*/  @!PT LDS RZ, [RZ] ;  /* 0x00000000fffff984 */ /* 0x000fe20000000800 */
[----:B------:R-:W-:Y:S01]  /*29c0*/  @!PT LDS RZ, [RZ] ;  /* 0x00000000fffff984 */ /* 0x000fe20000000800 */
[----:B------:R2:W-:Y:S06]  /*29d0*/  MEMBAR.ALL.CTA ;  /* 0x0000000000007992 */ /* 0x0005ec0000008000 */
[----:B--2---:R-:W2:Y:S01]  /*29e0*/  FENCE.VIEW.ASYNC.S ;  /* 0x00000000000073c6 */ /* 0x004ea20000000000 */
[----:B------:R-:W-:Y:S01]  /*29f0*/  SEL R11, R11, RZ, P1 ;  /* 0x000000ff0b0b7207 */ /* 0x000fe20000800000 */
[----:B--2---:R2:W-:Y:S01]  /*2a00*/  SYNCS.ARRIVE.TRANS64.RED.A1T0 RZ, [R0+URZ], RZ ;  /* 0x000000ff00ff79a7 */ /* 0x0045e200081004ff */
[----:B-1----:R-:W-:-:S02]  /*2a10*/  LOP3.LUT P3, RZ, R6, 0x1, RZ, 0xc0, !PT ;  /* 0x0000000106ff7812 */ /* 0x002fc4000786c0ff */
[----:B------:R-:W-:-:S04]  /*2a20*/  SEL R4, RZ, 0x1, P1 ;  /* 0x00000001ff047807 */ /* 0x000fc80000800000 */
[----:B------:R-:W-:Y:S02]  /*2a30*/  LOP3.LUT R10, R10, R4, RZ, 0x3c, !PT ;  /* 0x000000040a0a7212 */ /* 0x000fe400078e3cff */
[----:B--2---:R-:W-:-:S04]  /*2a40*/  SEL R0, RZ, 0x1, P0 ;  /* 0x00000001ff007807 */ /* 0x004fc80000000000 */
[----:B------:R-:W-:Y:S01]  /*2a50*/  LOP3.LUT R9, R9, R0, RZ, 0x3c, !PT ;  /* 0x0000000009097212 */ /* 0x000fe200078e3cff */
[----:B------:R-:W-:Y:S06]  /*2a60*/  @P3 BRA `(.L_x_44) ;  /* 0xfffffffc002c3947 */ /* 0x000fec000383ffff */
[----:B------:R-:W-:Y:S01]  /*2a70*/  ULEA UR5, UR6, UR37, 0x3 ;  /* 0x0000002506057291 */ /* 0x000fe2000f8e18ff */
[----:B------:R-:W-:-:S08]  /*2a80*/  SHF.L.U32 R2, R12, 0x1f, RZ ;  /* 0x0000001f0c027819 */ /* 0x000fd000000006ff */
[----:B------:R-:W1:Y:S02]  /*2a90*/  SYNCS.PHASECHK.TRANS64 P0, [UR5+0xa0], R2 ;  /* 0x0000a002ff0075a7 */ /* 0x000e640008001005 */
[----:B-1----:R-:W-:Y:S05]  /*2aa0*/  @P0 BRA `(.L_x_45) ;  /* 0x0000000000080947 */ /* 0x002fea0003800000 */
[----:B------:R-:W1:Y:S02]  /*2ab0*/  SYNCS.PHASECHK.TRANS64.TRYWAIT P0, [UR5+0xa0], R2 ;  /* 0x0000a002ff0075a7 */ /* 0x000e640008001105 */
[----:B-1----:R-:W-:Y:S05]  /*2ac0*/  @!P0 BRA `(.L_x_46) ;  /* 0x0000005c008c8947 */ /* 0x002fea0003800000 */
.L_x_45:
[----:B------:R-:W-:-:S04]  /*2ad0*/  UIADD3 UR4, UPT, UPT, UR6, 0x1, URZ ;  /* 0x0000000106047890 */ /* 0x000fc8000fffe0ff */
[----:B------:R-:W-:-:S04]  /*2ae0*/  UISETP.NE.AND UP0, UPT, UR4, 0x2, UPT ;  /* 0x000000020400788c */ /* 0x000fc8000bf05270 */
[----:B------:R-:W-:Y:S02]  /*2af0*/  USEL UR7, URZ, 0x1, UP0 ;  /* 0x00000001ff077887 */ /* 0x000fe40008000000 */
[----:B------:R-:W-:-:S04]  /*2b00*/  USEL UR4, UR4, URZ, UP0 ;  /* 0x000000ff04047287 */ /* 0x000fc80008000000 */
[----:B------:R-:W-:Y:S01]  /*2b10*/  ULEA UR4, UR4, UR37, 0x3 ;  /* 0x0000002504047291 */ /* 0x000fe2000f8e18ff */
[----:B-1----:R-:W-:-:S04]  /*2b20*/  LOP3.LUT R2, R12, UR7, RZ, 0x3c, !PT ;  /* 0x000000070c027c12 */ /* 0x002fc8000f8e3cff */
[----:B------:R-:W-:-:S04]  /*2b30*/  SHF.L.U32 R0, R2, 0x1f, RZ ;  /* 0x0000001f02007819 */ /* 0x000fc800000006ff */
[----:B------:R-:W1:Y:S02]  /*2b40*/  SYNCS.PHASECHK.TRANS64 P0, [UR4+0xa0], R0 ;  /* 0x0000a000ff0075a7 */ /* 0x000e640008001004 */
[----:B-1----:R-:W-:Y:S05]  /*2b50*/  @P0 EXIT ;  /* 0x000000000000094d */ /* 0x002fea0003800000 */
[----:B------:R-:W-:Y:S02]  /*2b60*/  SHF.L.U32 R2, R2, 0x1f, RZ ;  /* 0x0000001f02027819 */ /* 0x000fe400000006ff */
[----:B------:R-:W-:-:S07]  /*2b70*/  MOV R0, UR4 ;  /* 0x0000000400007c02 */ /* 0x000fce0008000f00 */
.L_x_47:
[----:B-1----:R1:W2:Y:S02]  /*2b80*/  SYNCS.PHASECHK.TRANS64.TRYWAIT P0, [R0+URZ+0xa0], R2 ;  /* 0x0000a002000075a7 */ /* 0x0022a400080011ff */
[----:B--2---:R-:W-:Y:S05]  /*2b90*/  @!P0 NANOSLEEP.SYNCS 0x989680 ;  /* 0x009896800000895d */ /* 0x004fea0003900000 */
[----:B------:R-:W2:Y:S02]  /*2ba0*/  @!P0 SYNCS.PHASECHK.TRANS64 P0, [R0+URZ+0xa0], R2 ;  /* 0x0000a002000085a7 */ /* 0x000ea400080010ff */
[----:B--2---:R-:W-:Y:S05]  /*2bb0*/  @P0 EXIT ;  /* 0x000000000000094d */ /* 0x004fea0003800000 */
[----:B------:R-:W-:Y:S05]  /*2bc0*/  BRA `(.L_x_47) ;  /* 0xfffffffc00ec7947 */ /* 0x000fea000383ffff */
.L_x_40:
[----:B------:R-:W-:-:S09]  /*2bd0*/  UISETP.NE.AND UP1, UPT, UR8, URZ, UPT ;  /* 0x000000ff0800728c */ /* 0x000fd2000bf25270 */
[----:B------:R-:W-:Y:S05]  /*2be0*/  BRA.U UP1, `(.L_x_48) ;  /* 0x00000011013c7547 */ /* 0x000fea000b800000 */
[----:B------:R-:W-:Y:S01]  /*2bf0*/  UMOV UR4, 0x40 ;  /* 0x0000004000047882 */ /* 0x000fe20000000000 */
[----:B------:R-:W-:Y:S01]  /*2c00*/  NOP ;  /* 0x0000000000007918 */ /* 0x000fe20000000000 */
[----:B------:R-:W-:Y:S01]  /*2c10*/  ULEA UR4, UR37, UR4, 0x18 ;  /* 0x0000000425047291 */ /* 0x000fe2000f8ec0ff */
[----:B------:R-:W-:Y:S02]  /*2c20*/  UMOV UR5, 0x400 ;  /* 0x0000040000057882 */ /* 0x000fe40000000000 */
[----:B------:R-:W-:-:S06]  /*2c30*/  ULEA UR37, UR37, UR5, 0x18 ;  /* 0x0000000525257291 */ /* 0x000fcc000f8ec0ff */
[----:B------:R-:W1:Y:S02]  /*2c40*/  LDS.U8 R0, [UR4+0x1c] ;  /* 0x00001c04ff007984 */ /* 0x000e640008000000 */
[----:B-1----:R-:W-:-:S13]  /*2c50*/  ISETP.NE.AND P0, PT, R0, RZ, PT ;  /* 0x000000ff0000720c */ /* 0x002fda0003f05270 */
[----:B------:R-:W-:Y:S05]  /*2c60*/  @P0 BRA `(.L_x_49) ;  /* 0x0000000000580947 */ /* 0x000fea0003800000 */
[----:B------:R-:W-:-:S13]  /*2c70*/  ELECT P0, URZ, PT ;  /* 0x0000000000ff782f */ /* 0x000fda0003800000 */
[----:B------:R-:W-:Y:S05]  /*2c80*/  @!P0 BRA `(.L_x_50) ;  /* 0x0000000000608947 */ /* 0x000fea0003800000 */
[----:B------:R-:W-:Y:S01]  /*2c90*/  UMOV UR5, 0x10 ;  /* 0x0000001000057882 */ /* 0x000fe20000000000 */
[----:B------:R-:W-:Y:S01]  /*2ca0*/  HFMA2 R0, -RZ, RZ, 0, 5.9604644775390625e-08 ;  /* 0x00000001ff007431 */ /* 0x000fe200000001ff */
[----:B------:R-:W-:-:S03]  /*2cb0*/  MOV R2, 0xffff ;  /* 0x0000ffff00027802 */ /* 0x000fc60000000f00 */
[----:B------:R-:W-:Y:S04]  /*2cc0*/  DEPBAR.LE SB1, 0x36 ;  /* 0x00009d800000791a */ /* 0x000fe80000000000 */
[----:B------:R-:W1:Y:S02]  /*2cd0*/  UTCATOMSWS.FIND_AND_SET.ALIGN UP0, UR5, UR5 ;  /* 0x00000005000575e3 */ /* 0x000e640008000800 */
[----:B-1----:R-:W-:Y:S01]  /*2ce0*/  MOV R3, UR5 ;  /* 0x0000000500037c02 */ /* 0x002fe20008000f00 */
[----:B------:R-:W-:Y:S06]  /*2cf0*/  BRA.U UP0, `(.L_x_51) ;  /* 0x0000000100187547 */ /* 0x000fec000b800000 */
.L_x_52:
[----:B------:R-:W-:Y:S05]  /*2d00*/  NANOSLEEP 0x64 ;  /* 0x000000640000795d */ /* 0x000fea0003800000 */
[----:B------:R-:W-:-:S05]  /*2d10*/  UMOV UR5, 0x10 ;  /* 0x0000001000057882 */ /* 0x000fca0000000000 */
[----:B------:R-:W-:Y:S04]  /*2d20*/  DEPBAR.LE SB1, 0x36 ;  /* 0x00009d800000791a */ /* 0x000fe80000000000 */
[----:B------:R-:W1:Y:S02]  /*2d30*/  UTCATOMSWS.FIND_AND_SET.ALIGN UP0, UR5, UR5 ;  /* 0x00000005000575e3 */ /* 0x000e640008000800 */
[----:B-1----:R-:W-:Y:S01]  /*2d40*/  MOV R3, UR5 ;  /* 0x0000000500037c02 */ /* 0x002fe20008000f00 */
[----:B------:R-:W-:Y:S05]  /*2d50*/  BRA.U !UP0, `(.L_x_52) ;  /* 0xfffffffd08e87547 */ /* 0x000fea000b83ffff */
.L_x_51:
[-C--:B------:R-:W-:Y:S02]  /*2d60*/  SHF.L.U32 R2, R2, R3.reuse, RZ ;  /* 0x0000000302027219 */ /* 0x080fe400000006ff */
[----:B------:R-:W-:Y:S01]  /*2d70*/  SHF.L.U32 R0, R0, R3, RZ ;  /* 0x0000000300007219 */ /* 0x000fe200000006ff */
[----:B------:R-:W-:Y:S02]  /*2d80*/  IMAD.SHL.U32 R3, R3, 0x20, RZ ;  /* 0x0000002003037824 */ /* 0x000fe400078e00ff */
[----:B------:R1:W-:Y:S04]  /*2d90*/  ATOMS.OR RZ, [UR4+0x14], R2 ;  /* 0x00001402ffff798c */ /* 0x0003e8000b000004 */
[----:B------:R1:W-:Y:S04]  /*2da0*/  ATOMS.OR RZ, [UR4+0x18], R0 ;  /* 0x00001800ffff798c */ /* 0x0003e8000b000004 */
[----:B------:R1:W-:Y:S01]  /*2db0*/  STS [UR37+0x140], R3 ;  /* 0x00014003ff007988 */ /* 0x0003e20008000825 */
[----:B------:R-:W-:Y:S05]  /*2dc0*/  BRA `(.L_x_50) ;  /* 0x0000000000107947 */ /* 0x000fea0003800000 */
.L_x_49:
[----:B------:R-:W-:Y:S02]  /*2dd0*/  MOV R0, 0xffffffff ;  /* 0xffffffff00007802 */ /* 0x000fe40000000f00 */
[----:B------:R-:W-:-:S03]  /*2de0*/  MOV R2, 0x2e10 ;  /* 0x00002e1000027802 */ /* 0x000fc60000000f00 */
[----:B------:R1:W-:Y:S04]  /*2df0*/  STS [UR37+0x140], R0 ;  /* 0x00014000ff007988 */ /* 0x0003e80008000825 */
[----:B-1-3-5:R-:W-:Y:S05]  /*2e00*/  CALL.REL.NOINC `($__internal_1_$__cuda_sm10x_tcgen05_guardrail_trap_phase_invalid_during_alloc) ;  /* 0x0000006000d47944 */ /* 0x02afea0003c00000 */
.L_x_50:
[----:B------:R-:W-:Y:S05]  /*2e10*/  WARPSYNC.ALL ;  /* 0x0000000000007948 */ /* 0x000fea0003800000 */
[----:B------:R-:W2:Y:S01]  /*2e20*/  S2UR UR5, SR_CgaCtaId ;  /* 0x00000000000579c3 */ /* 0x000ea20000008800 */
[----:B------:R-:W-:Y:S01]  /*2e30*/  UMOV UR4, 0x400 ;  /* 0x0000040000047882 */ /* 0x000fe20000000000 */
[----:B------:R-:W-:-:S06]  /*2e40*/  NOP ;  /* 0x0000000000007918 */ /* 0x000fcc0000000000 */
[----:B------:R-:W-:Y:S06]  /*2e50*/  BAR.ARV 0x6, 0xa0 ;  /* 0x0182800000007b1d */ /* 0x000fec0000002000 */
[----:B------:R-:W4:Y:S01]  /*2e60*/  LDCU UR7, c[0x0][0x38c] ;  /* 0x00007180ff0777ac */ /* 0x000f220008000800 */
[----:B------:R-:W-:Y:S01]  /*2e70*/  IMAD.MOV.U32 R11, RZ, RZ, 0x1 ;  /* 0x00000001ff0b7424 */ /* 0x000fe200078e00ff */
[----:B------:R-:W-:Y:S01]  /*2e80*/  CS2R R8, SRZ ;  /* 0x0000000000087805 */ /* 0x000fe2000001ff00 */
[----:B------:R-:W-:Y:S01]  /*2e90*/  IMAD.MOV.U32 R10, RZ, RZ, RZ ;  /* 0x000000ffff0a7224 */ /* 0x000fe200078e00ff */
[----:B------:R-:W3:Y:S01]  /*2ea0*/  LDCU UR6, c[0x0][0x38c] ;  /* 0x00007180ff0677ac */ /* 0x000ee20008000800 */
[----:B------:R-:W-:Y:S01]  /*2eb0*/  UMOV UR15, URZ ;  /* 0x000000ff000f7c82 */ /* 0x000fe20008000000 */
[----:B------:R-:W-:Y:S01]  /*2ec0*/  UMOV UR14, URZ ;  /* 0x000000ff000e7c82 */ /* 0x000fe20008000000 */
[----:B--2---:R-:W-:Y:S01]  /*2ed0*/  ULEA UR5, UR5, UR4, 0x18 ;  /* 0x0000000405057291 */ /* 0x004fe2000f8ec0ff */
[----:B------:R-:W-:Y:S01]  /*2ee0*/  UMOV UR32, 0x0 ;  /* 0x0000000000207882 */ /* 0x000fe20000000000 */
[----:B------:R-:W-:-:S02]  /*2ef0*/  UMOV UR33, 0x4200910 ;  /* 0x0420091000217882 */ /* 0x000fc40000000000 */
[----:B------:R-:W-:Y:S02]  /*2f00*/  UIADD3 UR9, UPT, UPT, UR5, 0x8800, URZ ;  /* 0x0000880005097890 */ /* 0x000fe4000fffe0ff */
[----:B------:R-:W-:Y:S02]  /*2f10*/  UIADD3 UR10, UPT, UPT, UR5, 0x18800, URZ ;  /* 0x00018800050a7890 */ /* 0x000fe4000fffe0ff */
[----:B----4-:R-:W-:Y:S01]  /*2f20*/  UIADD3 UR7, UPT, UPT, UR7, 0x3f, URZ ;  /* 0x0000003f07077890 */ /* 0x010fe2000fffe0ff */
[----:B-1----:R-:W1:Y:S01]  /*2f30*/  LDS R0, [UR5+0x140] ;  /* 0x00014005ff007984 */ /* 0x002e620008000800 */
[----:B------:R-:W-:Y:S02]  /*2f40*/  USHF.R.U32.HI UR9, URZ, 0x4, UR9 ;  /* 0x00000004ff097899 */ /* 0x000fe40008011609 */
[----:B------:R-:W-:Y:S02]  /*2f50*/  USHF.R.S32.HI UR4, URZ, 0x1f, UR7 ;  /* 0x0000001fff047899 */ /* 0x000fe40008011407 */
[----:B------:R-:W-:-:S02]  /*2f60*/  USHF.R.U32.HI UR10, URZ, 0x4, UR10 ;  /* 0x00000004ff0a7899 */ /* 0x000fc4000801160a */
[----:B------:R-:W-:Y:S02]  /*2f70*/  ULEA.HI UR4, UR4, UR7, URZ, 0x6 ;  /* 0x0000000704047291 */ /* 0x000fe4000f8f30ff */
[----:B------:R-:W-:Y:S02]  /*2f80*/  ULOP3.LUT UR9, UR9, 0x3fff, URZ, 0xc0, !UPT ;  /* 0x00003fff09097892 */ /* 0x000fe4000f8ec0ff */
[----:B------:R-:W-:Y:S02]  /*2f90*/  USHF.R.S32.HI UR4, URZ, 0x6, UR4 ;  /* 0x00000006ff047899 */ /* 0x000fe40008011404 */
[----:B------:R-:W-:Y:S02]  /*2fa0*/  ULOP3.LUT UR10, UR10, 0x3fff, URZ, 0xc0, !UPT ;  /* 0x00003fff0a0a7892 */ /* 0x000fe4000f8ec0ff */
[----:B------:R-:W-:Y:S01]  /*2fb0*/  UISETP.LT.AND UP0, UPT, UR4, 0x1, UPT ;  /* 0x000000010400788c */ /* 0x000fe2000bf01270 */
[----:B------:R-:W-:Y:S01]  /*2fc0*/  UMOV UR30, 0x0 ;  /* 0x00000000001e7882 */ /* 0x000fe20000000000 */
[----:B------:R-:W-:-:S02]  /*2fd0*/  UMOV UR31, 0x4200910 ;  /* 0x04200910001f7882 */ /* 0x000fc40000000000 */
[----:B------:R-:W-:Y:S01]  /*2fe0*/  USEL UR8, UR4, 0x1, !UP0 ;  /* 0x0000000104087887 */ /* 0x000fe2000c000000 */
[----:B------:R-:W-:Y:S01]  /*2ff0*/  UMOV UR28, 0x0 ;  /* 0x00000000001c7882 */ /* 0x000fe20000000000 */
[----:B------:R-:W-:Y:S01]  /*3000*/  UMOV UR29, 0x4200910 ;  /* 0x04200910001d7882 */ /* 0x000fe20000000000 */
[----:B------:R-:W-:Y:S01]  /*3010*/  UMOV UR26, 0x0 ;  /* 0x00000000001a7882 */ /* 0x000fe20000000000 */
[----:B------:R-:W-:Y:S01]  /*3020*/  UMOV UR27, 0x4200910 ;  /* 0x04200910001b7882 */ /* 0x000fe20000000000 */
[----:B------:R-:W-:Y:S01]  /*3030*/  UMOV UR24, 0x0 ;  /* 0x0000000000187882 */ /* 0x000fe20000000000 */
[----:B------:R-:W-:Y:S01]  /*3040*/  UMOV UR25, 0x4200910 ;  /* 0x0420091000197882 */ /* 0x000fe20000000000 */
[----:B------:R-:W-:Y:S01]  /*3050*/  UMOV UR22, 0x0 ;  /* 0x0000000000167882 */ /* 0x000fe20000000000 */
[----:B------:R-:W-:Y:S01]  /*3060*/  UMOV UR23, 0x4200910 ;  /* 0x0420091000177882 */ /* 0x000fe20000000000 */
[----:B------:R-:W-:Y:S02]  /*3070*/  ULOP3.LUT UR9, UR9, 0x10000, URZ, 0xfc, !UPT ;  /* 0x0001000009097892 */ /* 0x000fe4000f8efcff */
[----:B------:R-:W-:-:S02]  /*3080*/  ULOP3.LUT UR10, UR10, 0x10000, URZ, 0xfc, !UPT ;  /* 0x000100000a0a7892 */ /* 0x000fc4000f8efcff */
[----:B------:R-:W-:Y:S02]  /*3090*/  UIADD3 UR8, UPT, UPT, -UR8, URZ, URZ ;  /* 0x000000ff08087290 */ /* 0x000fe4000fffe1ff */
[----:B---3--:R-:W-:Y:S01]  /*30a0*/  UISETP.GE.AND UP3, UPT, UR6, 0x1, UPT ;  /* 0x000000010600788c */ /* 0x008fe2000bf66270 */
[----:B------:R-:W-:Y:S01]  /*30b0*/  UMOV UR20, 0x0 ;  /* 0x0000000000147882 */ /* 0x000fe20000000000 */
[----:B------:R-:W-:Y:S01]  /*30c0*/  UMOV UR21, 0x4200910 ;  /* 0x0420091000157882 */ /* 0x000fe20000000000 */
[----:B------:R-:W-:Y:S01]  /*30d0*/  UMOV UR18, 0x0 ;  /* 0x0000000000127882 */ /* 0x000fe20000000000 */
[----:B-1----:R-:W-:Y:S01]  /*30e0*/  R2UR UR16, R0 ;  /* 0x00000000001072ca */ /* 0x002fe200000e0000 */
[----:B------:R-:W-:-:S14]  /*30f0*/  UMOV UR19, 0x4200910 ;  /* 0x0420091000137882 */ /* 0x000fdc0000000000 */
.L_x_59:
[----:B------:R-:W-:Y:S02]  /*3100*/  LEA R0, R10, UR5, 0x3 ;  /* 0x000000050a007c11 */ /* 0x000fe4000f8e18ff */
[----:B------:R-:W-:Y:S02]  /*3110*/  SHF.L.U32 R2, R9, 0x1f, RZ ;  /* 0x0000001f09027819 */ /* 0x000fe400000006ff */
[----:B------:R-:W-:Y:S01]  /*3120*/  PLOP3.LUT P0, PT, PT, PT, UP3, 0x80, 0x8 ;  /* 0x000000000008781c */ /* 0x000fe20003f0f038 */
[----:B------:R-:W-:Y:S01]  /*3130*/  VIADD R3, R0, 0xa0 ;  /* 0x000000a000037836 */ /* 0x000fe20000000000 */
[----:B-1----:R-:W1:Y:S02]  /*3140*/  SYNCS.PHASECHK.TRANS64.TRYWAIT P1, [R0+URZ+0x90], R2 ;  /* 0x00009002000075a7 */ /* 0x002e6400080211ff */
[----:B-1-3--:R-:W-:Y:S09]  /*3150*/  @!P1 BRA `(.L_x_53) ;  /* 0x0000005800009947 */ /* 0x00aff20003800000 */
.L_x_146:
[----:B------:R-:W-:Y:S01]  /*3160*/  LEA R4, R10, UR5, 0x4 ;  /* 0x000000050a047c11 */ /* 0x000fe2000f8e20ff */
[----:B------:R-:W-:Y:S01]  /*3170*/  @UP3 ULEA UR7, UR14, UR5, 0x3 ;  /* 0x000000050e073291 */ /* 0x000fe2000f8e18ff */
[----:B------:R-:W-:Y:S01]  /*3180*/  PLOP3.LUT P2, PT, PT, PT, PT, 0x80, 0x8 ;  /* 0x000000000008781c */ /* 0x000fe20003f4f070 */
[----:B------:R-:W-:Y:S01]  /*3190*/  ULEA UR6, UR15, UR5, 0x3 ;  /* 0x000000050f067291 */ /* 0x000fe2000f8e18ff */
[----:B------:R-:W-:Y:S01]  /*31a0*/  PRMT R3, RZ, 0x654, R3 ;  /* 0x00000654ff037816 */ /* 0x000fe20000000003 */
[----:B------:R-:W-:Y:S01]  /*31b0*/  ULEA.HI UR11, UR15, UR15, URZ, 0x1 ;  /* 0x0000000f0f0b7291 */ /* 0x000fe2000f8f08ff */
[----:B------:R-:W2:Y:S01]  /*31c0*/  LDS.128 R4, [R4+0x120] ;  /* 0x0001200004047984 */ /* 0x000ea20000000c00 */
[----:B-1----:R-:W-:Y:S02]  /*31d0*/  @P0 SHF.L.U32 R2, R8, 0x1f, RZ ;  /* 0x0000001f08020819 */ /* 0x002fe400000006ff */
[----:B------:R-:W-:Y:S01]  /*31e0*/  SHF.L.U32 R0, R11, 0x1f, RZ ;  /* 0x0000001f0b007819 */ /* 0x000fe200000006ff */
[----:B------:R-:W-:Y:S01]  /*31f0*/  @!PT LDS RZ, [RZ] ;  /* 0x00000000fffff984 */ /* 0x000fe20000000800 */
[----:B------:R-:W-:Y:S01]  /*3200*/  @!PT LDS RZ, [RZ] ;  /* 0x00000000fffff984 */ /* 0x000fe20000000800 */
[----:B------:R-:W-:Y:S01]  /*3210*/  @!PT LDS RZ, [RZ] ;  /* 0x00000000fffff984 */ /* 0x000fe20000000800 */
[----:B------:R-:W-:Y:S01]  /*3220*/  @!PT LDS RZ, [RZ] ;  /* 0x00000000fffff984 */ /* 0x000fe20000000800 */
[----:B------:R1:W-:Y:S06]  /*3230*/  MEMBAR.ALL.CTA ;  /* 0x0000000000007992 */ /* 0x0003ec0000008000 */
[----:B-1----:R-:W1:Y:S02]  /*3240*/  FENCE.VIEW.ASYNC.S ;  /* 0x00000000000073c6 */ /* 0x002e640000000000 */
[----:B-1----:R1:W-:Y:S01]  /*3250*/  SYNCS.ARRIVE.TRANS64.RED.A1T0 RZ, [R3+URZ], RZ ;  /* 0x000000ff03ff79a7 */ /* 0x0023e200081004ff */
[----:B------:R1:W3:Y:S01]  /*3260*/  @P0 SYNCS.PHASECHK.TRANS64.TRYWAIT P2, [UR7], R2 ;  /* 0x00000002ff0005a7 */ /* 0x0002e20008041107 */
[----:B------:R-:W-:-:S02]  /*3270*/  USHF.L.U32 UR7, UR11, 0x6, URZ ;  /* 0x000000060b077899 */ /* 0x000fc400080006ff */
[----:B------:R-:W-:Y:S01]  /*3280*/  ULOP3.LUT UR11, UR11, 0xffe, URZ, 0xc0, !UPT ;  /* 0x00000ffe0b0b7892 */ /* 0x000fe2000f8ec0ff */
[----:B--2---:R-:W-:Y:S01]  /*3290*/  LOP3.LUT P1, RZ, R6, 0x1, RZ, 0xc0, !PT ;  /* 0x0000000106ff7812 */ /* 0x004fe2000782c0ff */
[----:B------:R-:W-:Y:S02]  /*32a0*/  ULOP3.LUT UR7, UR7, 0xffffff80, URZ, 0xc0, !UPT ;  /* 0xffffff8007077892 */ /* 0x000fe4000f8ec0ff */
[----:B------:R-:W-:Y:S02]  /*32b0*/  UIADD3 UR11, UPT, UPT, -UR11, UR15, URZ ;  /* 0x0000000f0b0b7290 */ /* 0x000fe4000fffe1ff */
[----:B------:R-:W-:-:S04]  /*32c0*/  UIADD3 UR7, UPT, UPT, UR16, UR7, URZ ;  /* 0x0000000710077290 */ /* 0x000fc8000fffe0ff */
[----:B------:R-:W-:Y:S01]  /*32d0*/  ULEA UR7, UR11, UR7, 0x14 ;  /* 0x000000070b077291 */ /* 0x000fe2000f8ea0ff */
[----:B------:R-:W2:Y:S02]  /*32e0*/  SYNCS.PHASECHK.TRANS64.TRYWAIT P0, [UR6+0xd0], R0 ;  /* 0x0000d000ff0075a7 */ /* 0x000ea40008001106 */
[----:B-123--:R-:W-:Y:S09]  /*32f0*/  @!P0 BRA `(.L_x_54) ;  /* 0x0000005400ac8947 */ /* 0x00eff20003800000 */
.L_x_148:
[----:B------:R-:W-:Y:S01]  /*3300*/  IADD3 R10, PT, PT, R10, 0x1, RZ ;  /* 0x000000010a0a7810 */ /* 0x000fe20007ffe0ff */
[----:B------:R-:W-:Y:S06]  /*3310*/  BRA.U !UP3, `(.L_x_55) ;  /* 0x000000050b107547 */ /* 0x000fec000b800000 */
[----:B------:R-:W-:Y:S01]  /*3320*/  UPLOP3.LUT UP4, UPT, UPT, UPT, UPT, 0x40, 0x4 ;  /* 0x000000000004789c */ /* 0x000fe20003f8e870 */
[----:B------:R-:W-:Y:S01]  /*3330*/  UMOV UR13, UR8 ;  /* 0x00000008000d7c82 */ /* 0x000fe20008000000 */
[----:B------:R-:W-:Y:S01]  /*3340*/  UMOV UR12, UR4 ;  /* 0x00000004000c7c82 */ /* 0x000fe20008000000 */
[----:B------:R-:W-:-:S08]  /*3350*/  UMOV UR17, UR14 ;  /* 0x0000000e00117c82 */ /* 0x000fd00008000000 */
.L_x_58:
[----:B------:R-:W-:Y:S02]  /*3360*/  UIADD3 UR13, UPT, UPT, UR13, 0x1, URZ ;  /* 0x000000010d0d7890 */ /* 0x000fe4000fffe0ff */
[----:B--2---:R-:W-:Y:S02]  /*3370*/  ULEA UR11, UR17, UR5, 0x3 ;  /* 0x00000005110b7291 */ /* 0x004fe4000f8e18ff */
[----:B------:R-:W-:Y:S01]  /*3380*/  UISETP.NE.AND UP0, UPT, UR13, URZ, UPT ;  /* 0x000000ff0d00728c */ /* 0x000fe2000bf05270 */
[----:B---3--:R-:W-:Y:S10]  /*3390*/  @P2 BRA `(.L_x_56) ;  /* 0x00000000000c2947 */ /* 0x008ff40003800000 */
[----:B-1----:R-:W-:Y:S04]  /*33a0*/  SHF.L.U32 R2, R8, 0x1f, RZ ;  /* 0x0000001f08027819 */ /* 0x002fe800000006ff */
[----:B------:R-:W1:Y:S02]  /*33b0*/  SYNCS.PHASECHK.TRANS64.TRYWAIT P0, [UR11], R2 ;  /* 0x00000002ff0075a7 */ /* 0x000e64000800110b */
[----:B-1----:R-:W-:Y:S05]  /*33c0*/  @!P0 BRA `(.L_x_57) ;  /* 0x0000005400908947 */ /* 0x002fea0003800000 */
.L_x_56:
[----:B------:R-:W-:Y:S01]  /*33d0*/  UISETP.NE.AND UP1, UPT, UR12, 0x1, UPT ;  /* 0x000000010c00788c */ /* 0x000fe2000bf25270 */
[----:B------:R-:W-:Y:S01]  /*33e0*/  PLOP3.LUT P2, PT, PT, PT, PT, 0x80, 0x8 ;  /* 0x000000000008781c */ /* 0x000fe20003f4f070 */
[----:B------:R-:W-:Y:S02]  /*33f0*/  UIADD3 UR14, UPT, UPT, UR17, 0x1, URZ ;  /* 0x00000001110e7890 */ /* 0x000fe4000fffe0ff */
[----:B------:R-:W-:Y:S02]  /*3400*/  ULEA UR64, UR17, UR10, 0xb ;  /* 0x0000000a11407291 */ /* 0x000fe4000f8e58ff */
[----:B------:R-:W-:Y:S01]  /*3410*/  UISETP.NE.AND UP2, UPT, UR14, 0x4, UPT ;  /* 0x000000040e00788c */ /* 0x000fe2000bf45270 */
[----:B------:R-:W-:Y:S01]  /*3420*/  PLOP3.LUT P0, PT, PT, PT, UP1, 0x80, 0x8 ;  /* 0x000000000008781c */ /* 0x000fe20003f0f018 */
[----:B------:R-:W-:Y:S02]  /*3430*/  ULEA UR62, UR17, UR9, 0xa ;  /* 0x00000009113e7291 */ /* 0x000fe4000f8e50ff */
[----:B------:R-:W-:Y:S02]  /*3440*/  USEL UR35, URZ, 0x1, UP2 ;  /* 0x00000001ff237887 */ /* 0x000fe40009000000 */
[----:B------:R-:W-:Y:S02]  /*3450*/  USEL UR14, UR14, URZ, UP2 ;  /* 0x000000ff0e0e7287 */ /* 0x000fe40009000000 */
[----:B------:R-:W-:Y:S02]  /*3460*/  UIADD3 UR60, UPT, UPT, UR64, 0x2, URZ ;  /* 0x00000002403c7890 */ /* 0x000fe4000fffe0ff */
[----:B------:R-:W-:Y:S01]  /*3470*/  @UP1 ULEA UR34, UR14, UR5, 0x3 ;  /* 0x000000050e221291 */ /* 0x000fe2000f8e18ff */
[----:B------:R-:W-:Y:S01]  /*3480*/  LOP3.LUT R8, R8, UR35, RZ, 0x3c, !PT ;  /* 0x0000002308087c12 */ /* 0x000fe2000f8e3cff */
[----:B------:R-:W-:Y:S02]  /*3490*/  UIADD3 UR58, UPT, UPT, UR62, 0x2, URZ ;  /* 0x000000023e3a7890 */ /* 0x000fe4000fffe0ff */
[----:B------:R-:W-:Y:S01]  /*34a0*/  UIADD3 UR56, UPT, UPT, UR64, 0x4, URZ ;  /* 0x0000000440387890 */ /* 0x000fe2000fffe0ff */
[----:B-1----:R-:W-:Y:S01]  /*34b0*/  @P0 SHF.L.U32 R0, R8, 0x1f, RZ ;  /* 0x0000001f08000819 */ /* 0x002fe200000006ff */
[----:B------:R-:W-:Y:S02]  /*34c0*/  UIADD3 UR54, UPT, UPT, UR62, 0x4, URZ ;  /* 0x000000043e367890 */ /* 0x000fe4000fffe0ff */
[----:B------:R-:W-:Y:S01]  /*34d0*/  UIADD3 UR52, UPT, UPT, UR64, 0x6, URZ ;  /* 0x0000000640347890 */ /* 0x000fe2000fffe0ff */
[----:B------:R2:W3:Y:S01]  /*34e0*/  @P0 SYNCS.PHASECHK.TRANS64.TRYWAIT P2, [UR34], R0 ;  /* 0x00000000ff0005a7 */ /* 0x0004e20008041122 */
[----:B------:R-:W-:Y:S02]  /*34f0*/  UIADD3 UR50, UPT, UPT, UR62, 0x6, URZ ;  /* 0x000000063e327890 */ /* 0x000fe4000fffe0ff */
        /* <DEDUP_REMOVED lines=9> */
[----:B------:R-:W-:Y:S01]  /*3590*/  UIADD3 UR12, UPT, UPT, UR12, -0x1, URZ ;  /* 0xffffffff0c0c7890 */ /* 0x000fe2000fffe0ff */
[----:B------:R-:W-:Y:S01]  /*35a0*/  UMOV UR65, 0x40004040 ;  /* 0x4000404000417882 */ /* 0x000fe20000000000 */
[----:B------:R-:W-:Y:S01]  /*35b0*/  UMOV UR63, 0x40004040 ;  /* 0x40004040003f7882 */ /* 0x000fe20000000000 */
[----:B------:R-:W-:Y:S01]  /*35c0*/  UMOV UR61, 0x40004040 ;  /* 0x40004040003d7882 */ /* 0x000fe20000000000 */
[----:B------:R2:W-:Y:S01]  /*35d0*/  UTCHMMA gdesc[UR62], gdesc[UR64], tmem[UR7], tmem[UR32], idesc[UR33], UP4 ;  /* 0x00ff20403e0075ea */ /* 0x0005e2000a000007 */
[----:B------:R-:W-:Y:S01]  /*35e0*/  UPLOP3.LUT UP4, UPT, UPT, UPT, UPT, 0x80, 0x8 ;  /* 0x000000000008789c */ /* 0x000fe20003f8f070 */
[----:B------:R-:W-:Y:S01]  /*35f0*/  UMOV UR59, 0x40004040 ;  /* 0x40004040003b7882 */ /* 0x000fe20000000000 */
[----:B------:R-:W-:Y:S01]  /*3600*/  UMOV UR57, 0x40004040 ;  /* 0x4000404000397882 */ /* 0x000fe20000000000 */
[----:B------:R2:W-:Y:S01]  /*3610*/  UTCHMMA gdesc[UR58], gdesc[UR60], tmem[UR7], tmem[UR30], idesc[UR31], UPT ;  /* 0x00ff1e3c3a0075ea */ /* 0x0005e2000b800007 */
        /* <DEDUP_REMOVED lines=14> */
[----:B------:R-:W-:Y:S01]  /*3700*/  UMOV UR35, 0x40004040 ;  /* 0x4000404000237882 */ /* 0x000fe20000000000 */
[----:B------:R2:W-:Y:S01]  /*3710*/  UTCHMMA gdesc[UR38], gdesc[UR40], tmem[UR7], tmem[UR20], idesc[UR21], UPT ;  /* 0x00ff1428260075ea */ /* 0x0005e2000b800007 */
[----:B------:R2:W-:Y:S01]  /*3720*/  UTCHMMA gdesc[UR34], gdesc[UR36], tmem[UR7], tmem[UR18], idesc[UR19], UPT ;  /* 0x00ff1224220075ea */ /* 0x0005e2000b800007 */
[----:B------:R2:W-:Y:S01]  /*3730*/  UTCBAR [UR11], URZ ;  /* 0x000000ff0b0073e9 */ /* 0x0005e200080000ff */
[----:B------:R-:W-:Y:S01]  /*3740*/  UMOV UR17, UR14 ;  /* 0x0000000e00117c82 */ /* 0x000fe20008000000 */
[----:B------:R-:W-:Y:S05]  /*3750*/  BRA.U UP0, `(.L_x_58) ;  /* 0xfffffffd00007547 */ /* 0x000fea000b83ffff */
.L_x_55:
[----:B------:R-:W-:Y:S01]  /*3760*/  UIADD3 UR15, UPT, UPT, UR15, 0x1, URZ ;  /* 0x000000010f0f7890 */ /* 0x000fe2000fffe0ff */
[C---:B------:R-:W-:Y:S01]  /*3770*/  ISETP.NE.AND P0, PT, R10.reuse, 0x2, PT ;  /* 0x000000020a00780c */ /* 0x040fe20003f05270 */
[----:B--2---:R-:W-:Y:S02]  /*3780*/  UIADD3 UR7, UPT, UPT, UR6, 0xb0, URZ ;  /* 0x000000b006077890 */ /* 0x004fe4000fffe0ff */
[----:B------:R-:W-:Y:S01]  /*3790*/  UISETP.NE.AND UP0, UPT, UR15, 0x4, UPT ;  /* 0x000000040f00788c */ /* 0x000fe2000bf05270 */
[----:B-1----:R-:W-:Y:S02]  /*37a0*/  SEL R0, RZ, 0x1, P0 ;  /* 0x00000001ff007807 */ /* 0x002fe40000000000 */
[----:B------:R-:W-:Y:S01]  /*37b0*/  SEL R10, R10, RZ, P0 ;  /* 0x000000ff0a0a7207 */ /* 0x000fe20000000000 */
[----:B------:R-:W-:Y:S01]  /*37c0*/  USEL UR6, URZ, 0x1, UP0 ;  /* 0x00000001ff067887 */ /* 0x000fe20008000000 */
[----:B------:R-:W-:Y:S01]  /*37d0*/  LOP3.LUT R9, R9, R0, RZ, 0x3c, !PT ;  /* 0x0000000009097212 */ /* 0x000fe200078e3cff */
[----:B------:R-:W-:Y:S01]  /*37e0*/  USEL UR15, UR15, URZ, UP0 ;  /* 0x000000ff0f0f7287 */ /* 0x000fe20008000000 */
[----:B------:R1:W-:Y:S03]  /*37f0*/  UTCBAR [UR7], URZ ;  /* 0x000000ff070073e9 */ /* 0x0003e600080000ff */
[----:B------:R-:W-:Y:S01]  /*3800*/  LOP3.LUT R11, R11, UR6, RZ, 0x3c, !PT ;  /* 0x000000060b0b7c12 */ /* 0x000fe2000f8e3cff */
[----:B------:R-:W-:Y:S07]  /*3810*/  @P1 BRA `(.L_x_59) ;  /* 0xfffffff800381947 */ /* 0x000fee000383ffff */
[----:B------:R-:W2:Y:S01]  /*3820*/  S2UR UR4, SR_CgaCtaId ;  /* 0x00000000000479c3 */ /* 0x000ea20000008800 */
[----:B------:R-:W-:Y:S01]  /*3830*/  ELECT P0, URZ, PT ;  /* 0x0000000000ff782f */ /* 0x000fe20003800000 */
[----:B------:R-:W-:Y:S01]  /*3840*/  IMAD.MOV.U32 R0, RZ, RZ, 0x1 ;  /* 0x00000001ff007424 */ /* 0x000fe200078e00ff */
[----:B------:R-:W-:Y:S01]  /*3850*/  UIADD3 UR5, UPT, UPT, UR5, 0xd0, URZ ;  /* 0x000000d005057890 */ /* 0x000fe2000fffe0ff */
[----:B------:R-:W-:Y:S01]  /*3860*/  SHF.L.U32 R2, R11, 0x1f, RZ ;  /* 0x0000001f0b027819 */ /* 0x000fe200000006ff */
[----:B------:R-:W-:-:S03]  /*3870*/  UMOV UR6, 0x40 ;  /* 0x0000004000067882 */ /* 0x000fc60000000000 */
[----:B------:R-:W-:Y:S01]  /*3880*/  UVIRTCOUNT.DEALLOC.SMPOOL 0x80 ;  /* 0x000000800000784c */ /* 0x000fe20000000000 */
[----:B--2---:R-:W-:Y:S02]  /*3890*/  ULEA UR4, UR4, UR6, 0x18 ;  /* 0x0000000604047291 */ /* 0x004fe4000f8ec0ff */
[----:B------:R-:W-:-:S07]  /*38a0*/  ULEA UR6, UR15, UR5, 0x3 ;  /* 0x000000050f067291 */ /* 0x000fce000f8e18ff */
[----:B------:R2:W-:Y:S02]  /*38b0*/  @P0 STS.U8 [UR4+0x1c], R0 ;  /* 0x00001c00ff000988 */ /* 0x0005e40008000004 */
[----:B------:R-:W4:Y:S02]  /*38c0*/  SYNCS.PHASECHK.TRANS64.TRYWAIT P0, [UR6], R2 ;  /* 0x00000002ff0075a7 */ /* 0x000f240008001106 */
[----:B--2-4-:R-:W-:Y:S05]  /*38d0*/  @!P0 BRA `(.L_x_60) ;  /* 0x0000005000648947 */ /* 0x014fea0003800000 */
.L_x_151:
[----:B-1----:R-:W-:-:S04]  /*38e0*/  UIADD3 UR7, UPT, UPT, UR15, 0x1, URZ ;  /* 0x000000010f077890 */ /* 0x002fc8000fffe0ff */
[----:B------:R-:W-:-:S04]  /*38f0*/  UISETP.NE.AND UP0, UPT, UR7, 0x4, UPT ;  /* 0x000000040700788c */ /* 0x000fc8000bf05270 */
[----:B------:R-:W-:Y:S02]  /*3900*/  USEL UR8, URZ, 0x1, UP0 ;  /* 0x00000001ff087887 */ /* 0x000fe40008000000 */
[----:B------:R-:W-:-:S04]  /*3910*/  USEL UR7, UR7, URZ, UP0 ;  /* 0x000000ff07077287 */ /* 0x000fc80008000000 */
[----:B------:R-:W-:Y:S01]  /*3920*/  ULEA UR6, UR7, UR5, 0x3 ;  /* 0x0000000507067291 */ /* 0x000fe2000f8e18ff */
[----:B--2---:R-:W-:-:S04]  /*3930*/  LOP3.LUT R2, R11, UR8, RZ, 0x3c, !PT ;  /* 0x000000080b027c12 */ /* 0x004fc8000f8e3cff */
[----:B------:R-:W-:-:S04]  /*3940*/  SHF.L.U32 R3, R2, 0x1f, RZ ;  /* 0x0000001f02037819 */ /* 0x000fc800000006ff */
[----:B------:R-:W1:Y:S02]  /*3950*/  SYNCS.PHASECHK.TRANS64.TRYWAIT P0, [UR6], R3 ;  /* 0x00000003ff0075a7 */ /* 0x000e640008001106 */
[----:B-1----:R-:W-:Y:S05]  /*3960*/  @!P0 BRA `(.L_x_61) ;  /* 0x0000005000588947 */ /* 0x002fea0003800000 */
.L_x_153:
        /* <DEDUP_REMOVED lines=9> */
.L_x_155:
[----:B------:R-:W-:-:S04]  /*3a00*/  UIADD3 UR7, UPT, UPT, UR7, 0x1, URZ ;  /* 0x0000000107077890 */ /* 0x000fc8000fffe0ff */
[----:B------:R-:W-:-:S04]  /*3a10*/  UISETP.NE.AND UP0, UPT, UR7, 0x4, UPT ;  /* 0x000000040700788c */ /* 0x000fc8000bf05270 */
[----:B------:R-:W-:Y:S02]  /*3a20*/  USEL UR6, URZ, 0x1, UP0 ;  /* 0x00000001ff067887 */ /* 0x000fe40008000000 */
[----:B------:R-:W-:-:S04]  /*3a30*/  USEL UR7, UR7, URZ, UP0 ;  /* 0x000000ff07077287 */ /* 0x000fc80008000000 */
[----:B------:R-:W-:Y:S01]  /*3a40*/  ULEA UR7, UR7, UR5, 0x3 ;  /* 0x0000000507077291 */ /* 0x000fe2000f8e18ff */
[----:B------:R-:W-:-:S04]  /*3a50*/  LOP3.LUT R2, R2, UR6, RZ, 0x3c, !PT ;  /* 0x0000000602027c12 */ /* 0x000fc8000f8e3cff */
[----:B------:R-:W-:-:S04]  /*3a60*/  SHF.L.U32 R2, R2, 0x1f, RZ ;  /* 0x0000001f02027819 */ /* 0x000fc800000006ff */
[----:B------:R-:W2:Y:S02]  /*3a70*/  SYNCS.PHASECHK.TRANS64.TRYWAIT P0, [UR7], R2 ;  /* 0x00000002ff0075a7 */ /* 0x000ea40008001107 */
[----:B--2---:R-:W-:Y:S05]  /*3a80*/  @!P0 BRA `(.L_x_63) ;  /* 0x0000005000408947 */ /* 0x004fea0003800000 */
.L_x_157:
[----:B------:R-:W-:Y:S01]  /*3a90*/  NOP ;  /* 0x0000000000007918 */ /* 0x000fe20000000000 */
[----:B-1----:R-:W1:Y:S01]  /*3aa0*/  LDS R0, [UR4+0x14] ;  /* 0x00001404ff007984 */ /* 0x002e620008000800 */
[----:B------:R-:W-:Y:S01]  /*3ab0*/  ULOP3.LUT UR6, UR16, 0xffff, URZ, 0xc0, !UPT ;  /* 0x0000ffff10067892 */ /* 0x000fe2000f8ec0ff */
[----:B------:R-:W-:Y:S01]  /*3ac0*/  UMOV UR8, 0xffff ;  /* 0x0000ffff00087882 */ /* 0x000fe20000000000 */
[----:B------:R-:W-:Y:S02]  /*3ad0*/  UMOV UR5, 0x1 ;  /* 0x0000000100057882 */ /* 0x000fe40000000000 */
[----:B------:R-:W-:-:S04]  /*3ae0*/  USHF.R.U32.HI UR6, URZ, 0x5, UR6 ;  /* 0x00000005ff067899 */ /* 0x000fc80008011606 */
[----:B------:R-:W-:Y:S02]  /*3af0*/  USHF.L.U32 UR8, UR8, UR6, URZ ;  /* 0x0000000608087299 */ /* 0x000fe400080006ff */
[----:B------:R-:W-:-:S04]  /*3b00*/  USHF.L.U32 UR5, UR5, UR6, URZ ;  /* 0x0000000605057299 */ /* 0x000fc800080006ff */
[----:B-1----:R-:W-:-:S04]  /*3b10*/  LOP3.LUT R0, R0, UR8, RZ, 0xc0, !PT ;  /* 0x0000000800007c12 */ /* 0x002fc8000f8ec0ff */
[----:B------:R-:W-:-:S13]  /*3b20*/  ISETP.NE.AND P0, PT, R0, UR8, PT ;  /* 0x0000000800007c0c */ /* 0x000fda000bf05270 */
[----:B------:R-:W-:Y:S05]  /*3b30*/  @P0 BRA `(.L_x_64) ;  /* 0x0000000000580947 */ /* 0x000fea0003800000 */
[----:B------:R-:W1:Y:S02]  /*3b40*/  LDS R0, [UR4+0x18] ;  /* 0x00001804ff007984 */ /* 0x000e640008000800 */
[----:B-1----:R-:W-:-:S04]  /*3b50*/  LOP3.LUT R0, R0, UR5, RZ, 0xc0, !PT ;  /* 0x0000000500007c12 */ /* 0x002fc8000f8ec0ff */
[----:B------:R-:W-:-:S13]  /*3b60*/  ISETP.NE.AND P0, PT, R0, UR5, PT ;  /* 0x0000000500007c0c */ /* 0x000fda000bf05270 */
[----:B------:R-:W-:Y:S05]  /*3b70*/  @P0 BRA `(.L_x_65) ;  /* 0x00000000003c0947 */ /* 0x000fea0003800000 */
[----:B------:R-:W1:Y:S01]  /*3b80*/  S2R R2, SR_LANEID ;  /* 0x0000000000027919 */ /* 0x000e620000000000 */
[----:B------:R-:W-:Y:S01]  /*3b90*/  ULOP3.LUT UR8, URZ, UR8, URZ, 0x33, !UPT ;  /* 0x00000008ff087292 */ /* 0x000fe2000f8e33ff */
[----:B------:R-:W-:Y:S02]  /*3ba0*/  VOTEU.ANY UR7, UPT, PT ;  /* 0x0000000000077886 */ /* 0x000fe400038e0100 */
[----:B------:R-:W-:-:S03]  /*3bb0*/  UFLO.U32 UR7, UR7 ;  /* 0x00000007000772bd */ /* 0x000fc600080e0000 */
[----:B------:R-:W-:-:S04]  /*3bc0*/  IMAD.U32 R0, RZ, RZ, UR8 ;  /* 0x00000008ff007e24 */ /* 0x000fc8000f8e00ff */
[----:B------:R2:W4:Y:S02]  /*3bd0*/  REDUX UR6, R0 ;  /* 0x00000000000673c4 */ /* 0x0005240000000000 */
[----:B------:R1:W-:Y:S02]  /*3be0*/  UTCATOMSWS.AND URZ, UR8 ;  /* 0x0000000800ff79e3 */ /* 0x0003e40008000000 */
[----:B-1----:R-:W-:Y:S02]  /*3bf0*/  ISETP.EQ.U32.AND P0, PT, R2, UR7, PT ;  /* 0x0000000702007c0c */ /* 0x002fe4000bf02070 */
[----:B--2---:R-:W-:Y:S02]  /*3c00*/  LOP3.LUT R0, RZ, UR5, RZ, 0x33, !PT ;  /* 0x00000005ff007c12 */ /* 0x004fe4000f8e33ff */
[----:B----4-:R-:W-:Y:S02]  /*3c10*/  MOV R2, UR6 ;  /* 0x0000000600027c02 */ /* 0x010fe40008000f00 */
[----:B------:R-:W1:Y:S07]  /*3c20*/  REDUX UR5, R0 ;  /* 0x00000000000573c4 */ /* 0x000e6e0000000000 */
[----:B------:R2:W-:Y:S01]  /*3c30*/  @P0 ATOMS.AND RZ, [UR4+0x14], R2 ;  /* 0x00001402ffff098c */ /* 0x0005e2000a800004 */
[----:B-1----:R-:W-:-:S05]  /*3c40*/  IMAD.U32 R0, RZ, RZ, UR5 ;  /* 0x00000005ff007e24 */ /* 0x002fca000f8e00ff */
[----:B------:R2:W-:Y:S01]  /*3c50*/  @P0 ATOMS.AND RZ, [UR4+0x18], R0 ;  /* 0x00001800ffff098c */ /* 0x0005e2000a800004 */
[----:B------:R-:W-:Y:S05]  /*3c60*/  BRA `(.L_x_66) ;  /* 0x0000000000147947 */ /* 0x000fea0003800000 */
.L_x_65:
[----:B------:R-:W-:Y:S02]  /*3c70*/  MOV R2, 0x3c90 ;  /* 0x00003c9000027802 */ /* 0x000fe40000000f00 */
[----:B---3-5:R-:W-:Y:S05]  /*3c80*/  CALL.REL.NOINC `($__internal_0_$__cuda_sm10x_tcgen05_guardrail_trap_col_being_dealloced_not_returned_by_alloc) ;  /* 0x0000005400287944 */ /* 0x028fea0003c00000 */
[----:B------:R-:W-:Y:S05]  /*3c90*/  BRA `(.L_x_66) ;  /* 0x0000000000087947 */ /* 0x000fea0003800000 */
.L_x_64:
[----:B------:R-:W-:Y:S02]  /*3ca0*/  MOV R2, 0x3cc0 ;  /* 0x00003cc000027802 */ /* 0x000fe40000000f00 */
[----:B---3-5:R-:W-:Y:S05]  /*3cb0*/  CALL.REL.NOINC `($__internal_2_$__cuda_sm10x_tcgen05_guardrail_trap_unallocated_columns_being_dealloced) ;  /* 0x0000005400347944 */ /* 0x028fea0003c00000 */
.L_x_66:
[----:B------:R-:W-:Y:S01]  /*3cc0*/  NOP ;  /* 0x0000000000007918 */ /* 0x000fe20000000000 */
[----:B------:R-:W-:Y:S05]  /*3cd0*/  EXIT ;  /* 0x000000000000794d */ /* 0x000fea0003800000 */
.L_x_48:
[----:B------:R-:W-:-:S09]  /*3ce0*/  UISETP.NE.OR UP2, UPT, UR8, 0x3, !UP2 ;  /* 0x000000030800788c */ /* 0x000fd2000d745670 */
[----:B------:R-:W-:Y:S05]  /*3cf0*/  BRA.U UP2, `(.L_x_67) ;  /* 0x0000001102047547 */ /* 0x000fea000b800000 */
[----:B------:R-:W1:Y:S01]  /*3d00*/  LDC R0, c[0x0][0xb30] ;  /* 0x0002cc00ff007b82 */ /* 0x000e620000000800 */
[----:B------:R-:W2:Y:S01]  /*3d10*/  LDCU.64 UR8, c[0x0][0x888] ;  /* 0x00011100ff0877ac */ /* 0x000ea20008000a00 */
[----:B------:R-:W-:Y:S01]  /*3d20*/  IMAD.MOV.U32 R30, RZ, RZ, 0x1 ;  /* 0x00000001ff1e7424 */ /* 0x000fe200078e00ff */
[----:B------:R-:W-:Y:S01]  /*3d30*/  CS2R R28, SRZ ;  /* 0x00000000001c7805 */ /* 0x000fe2000001ff00 */
[----:B------:R-:W-:Y:S01]  /*3d40*/  IMAD.MOV.U32 R25, RZ, RZ, 0x2000 ;  /* 0x00002000ff197424 */ /* 0x000fe200078e00ff */
[----:B------:R-:W4:Y:S03]  /*3d50*/  LDCU.64 UR4, c[0x0][0x890] ;  /* 0x00011200ff0477ac */ /* 0x000f260008000a00 */
[----:B------:R-:W3:Y:S01]  /*3d60*/  LDC R24, c[0x0][0x370] ;  /* 0x0000dc00ff187b82 */ /* 0x000ee20000000800 */
[----:B------:R-:W-:Y:S01]  /*3d70*/  UMOV UR7, 0x400 ;  /* 0x0000040000077882 */ /* 0x000fe20000000000 */
[----:B------:R-:W-:-:S02]  /*3d80*/  UPLOP3.LUT UP1, UPT, UPT, UPT, UPT, 0x40, 0x4 ;  /* 0x000000000004789c */ /* 0x000fc40003f2e870 */
[----:B------:R-:W-:-:S04]  /*3d90*/  ULEA UR7, UR37, UR7, 0x18 ;  /* 0x0000000725077291 */ /* 0x000fc8000f8ec0ff */
[----:B------:R-:W3:Y:S01]  /*3da0*/  LDC R3, c[0x0][0xb0c] ;  /* 0x0002c300ff037b82 */ /* 0x000ee20000000800 */
[----:B------:R-:W-:Y:S02]  /*3db0*/  UIADD3 UR13, UPT, UPT, UR7, 0x58, URZ ;  /* 0x00000058070d7890 */ /* 0x000fe4000fffe0ff */
[----:B--2---:R-:W-:Y:S02]  /*3dc0*/  UISETP.NE.U32.AND UP2, UPT, UR8, URZ, UPT ;  /* 0x000000ff0800728c */ /* 0x004fe4000bf45070 */
[----:B------:R-:W-:Y:S02]  /*3dd0*/  UIADD3 UR33, UPT, UPT, UR7, 0x40, URZ ;  /* 0x0000004007217890 */ /* 0x000fe4000fffe0ff */
[----:B----4-:R-:W-:Y:S01]  /*3de0*/  UISETP.NE.U32.AND UP3, UPT, UR4, URZ, UPT ;  /* 0x000000ff0400728c */ /* 0x010fe2000bf65070 */
[----:B------:R-:W2:Y:S01]  /*3df0*/  LDC R18, c[0x0][0xb20] ;  /* 0x0002c800ff127b82 */ /* 0x000ea20000000800 */
[----:B-1----:R-:W-:Y:S01]  /*3e00*/  ISETP.NE.AND P1, PT, R0, 0x1, PT ;  /* 0x000000010000780c */ /* 0x002fe20003f25270 */
[----:B------:R-:W-:-:S02]  /*3e10*/  UISETP.NE.AND.EX UP2, UPT, UR9, URZ, UPT, UP2 ;  /* 0x000000ff0900728c */ /* 0x000fc4000bf45320 */
[----:B------:R-:W-:Y:S02]  /*3e20*/  UIADD3 UR25, UPT, UPT, UR7, 0x48, URZ ;  /* 0x0000004807197890 */ /* 0x000fe4000fffe0ff */
[----:B------:R-:W-:Y:S02]  /*3e30*/  UIADD3 UR17, UPT, UPT, UR7, 0x50, URZ ;  /* 0x0000005007117890 */ /* 0x000fe4000fffe0ff */
[----:B-----5:R-:W1:Y:S01]  /*3e40*/  LDC.64 R32, c[0x0][0x348] ;  /* 0x0000d200ff207b82 */ /* 0x020e620000000a00 */
[----:B------:R-:W-:Y:S02]  /*3e50*/  UPRMT UR13, UR37, 0x654, UR13 ;  /* 0x00000654250d7896 */ /* 0x000fe4000800000d */
[----:B------:R-:W-:-:S05]  /*3e60*/  UISETP.NE.AND.EX UP3, UPT, UR5, URZ, UPT, UP3 ;  /* 0x000000ff0500728c */ /* 0x000fca000bf65330 */
[----:B------:R-:W4:Y:S08]  /*3e70*/  LDC.64 R16, c[0x0][0xb10] ;  /* 0x0002c400ff107b82 */ /* 0x000f300000000a00 */
[----:B------:R-:W1:Y:S08]  /*3e80*/  LDC.64 R6, c[0x0][0xb18] ;  /* 0x0002c600ff067b82 */ /* 0x000e700000000a00 */
[----:B------:R-:W1:Y:S08]  /*3e90*/  LDC.64 R4, c[0x0][0xb28] ;  /* 0x0002ca00ff047b82 */ /* 0x000e700000000a00 */
[----:B--23--:R-:W1:Y:S02]  /*3ea0*/  LDC R19, c[0x0][0x374] ;  /* 0x0000dd00ff137b82 */ /* 0x00ce640000000800 */
.L_x_78:
[C---:B------:R-:W-:Y:S02]  /*3eb0*/  LEA R0, R29.reuse, UR7, 0x3 ;  /* 0x000000071d007c11 */ /* 0x040fe4000f8e18ff */
[----:B------:R-:W-:Y:S02]  /*3ec0*/  SHF.L.U32 R2, R28, 0x1f, RZ ;  /* 0x0000001f1c027819 */ /* 0x000fe400000006ff */
[----:B------:R-:W-:Y:S02]  /*3ed0*/  LEA R20, R29, UR7, 0x4 ;  /* 0x000000071d147c11 */ /* 0x000fe4000f8e20ff */
[----:B--2---:R-:W2:Y:S02]  /*3ee0*/  SYNCS.PHASECHK.TRANS64.TRYWAIT P0, [R0+URZ+0x90], R2 ;  /* 0x00009002000075a7 */ /* 0x004ea400080011ff */
[----:B--2---:R-:W-:Y:S05]  /*3ef0*/  @!P0 BRA `(.L_x_68) ;  /* 0x0000004c003c8947 */ /* 0x004fea0003800000 */
.L_x_158:
[----:B------:R-:W-:Y:S01]  /*3f00*/  ISETP.GE.AND P0, PT, R26, 0x1, PT ;  /* 0x000000011a00780c */ /* 0x000fe20003f06270 */
[----:B------:R-:W3:Y:S01]  /*3f10*/  LDS.128 R20, [R20+0x120] ;  /* 0x0001200014147984 */ /* 0x000ee20000000c00 */
[----:B--2---:R-:W-:Y:S01]  /*3f20*/  VIADD R0, R0, 0xa0 ;  /* 0x000000a000007836 */ /* 0x004fe20000000000 */
[----:B------:R-:W-:Y:S01]  /*3f30*/  @!PT LDS RZ, [RZ] ;  /* 0x00000000fffff984 */ /* 0x000fe20000000800 */
[----:B------:R-:W-:Y:S01]  /*3f40*/  @!PT LDS RZ, [RZ] ;  /* 0x00000000fffff984 */ /* 0x000fe20000000800 */
[----:B------:R-:W-:Y:S01]  /*3f50*/  @!PT LDS RZ, [RZ] ;  /* 0x00000000fffff984 */ /* 0x000fe20000000800 */
[----:B------:R-:W-:Y:S01]  /*3f60*/  @!PT LDS RZ, [RZ] ;  /* 0x00000000fffff984 */ /* 0x000fe20000000800 */
[----:B------:R2:W-:Y:S06]  /*3f70*/  MEMBAR.ALL.CTA ;  /* 0x0000000000007992 */ /* 0x0005ec0000008000 */
[----:B--2---:R-:W2:Y:S01]  /*3f80*/  FENCE.VIEW.ASYNC.S ;  /* 0x00000000000073c6 */ /* 0x004ea20000000000 */
[----:B------:R-:W-:Y:S04]  /*3f90*/  PRMT R0, RZ, 0x654, R0 ;  /* 0x00000654ff007816 */ /* 0x000fe80000000000 */
[----:B--2---:R2:W-:Y:S01]  /*3fa0*/  SYNCS.ARRIVE.TRANS64.RED.A1T0 RZ, [R0+URZ], RZ ;  /* 0x000000ff00ff79a7 */ /* 0x0045e200081004ff */
[----:B---3--:R-:W-:Y:S11]  /*3fb0*/  LOP3.LUT P3, RZ, R22, 0x1, RZ, 0xc0, !PT ;  /* 0x0000000116ff7812 */ /* 0x008ff6000786c0ff */
[----:B------:R-:W-:Y:S02]  /*3fc0*/  @!UPT UIADD3 URZ, UPT, UPT, URZ, URZ, URZ ;  /* 0x000000fffffff290 */ /* 0x000fe4000fffe0ff */
[----:B------:R-:W-:Y:S02]  /*3fd0*/  @P3 MOV R11, R20 ;  /* 0x00000014000b3202 */ /* 0x000fe40000000f00 */
[----:B------:R-:W-:Y:S01]  /*3fe0*/  @P3 LOP3.LUT R10, R21, 0xffff, RZ, 0xc0, !PT ;  /* 0x0000ffff150a3812 */ /* 0x000fe200078ec0ff */
[----:B--2---:R-:W-:Y:S06]  /*3ff0*/  @!P0 BRA `(.L_x_69) ;  /* 0x0000000000a48947 */ /* 0x004fec0003800000 */
[-C--:B-1----:R-:W-:Y:S01]  /*4000*/  IMAD.HI.U32 R0, R19, R7.reuse, RZ ;  /* 0x0000000713007227 */ /* 0x082fe200078e00ff */
[----:B------:R-:W-:Y:S02]  /*4010*/  ISETP.NE.AND P0, PT, R6, 0x1, PT ;  /* 0x000000010600780c */ /* 0x000fe40003f05270 */
[----:B------:R-:W-:Y:S01]  /*4020*/  ISETP.NE.AND P2, PT, R26, 0x1, PT ;  /* 0x000000011a00780c */ /* 0x000fe20003f45270 */
[----:B----4-:R-:W-:Y:S01]  /*4030*/  IMAD.HI.U32 R9, R24, R16, RZ ;  /* 0x0000001018097227 */ /* 0x010fe200078e00ff */
[----:B------:R-:W-:Y:S02]  /*4040*/  SHF.R.U32.HI R0, RZ, R18, R0 ;  /* 0x00000012ff007219 */ /* 0x000fe40000011600 */
[----:B------:R-:W-:Y:S01]  /*4050*/  ISETP.NE.AND P4, PT, R3, 0x1, PT ;  /* 0x000000010300780c */ /* 0x000fe20003f85270 */
[----:B------:R-:W-:Y:S01]  /*4060*/  IMAD.HI.U32 R13, R10, R7, RZ ;  /* 0x000000070a0d7227 */ /* 0x000fe200078e00ff */
[----:B------:R-:W-:Y:S02]  /*4070*/  SHF.R.U32.HI R9, RZ, R17, R9 ;  /* 0x00000011ff097219 */ /* 0x000fe40000011609 */
[----:B------:R-:W-:Y:S01]  /*4080*/  SEL R0, R19, R0, !P0 ;  /* 0x0000000013007207 */ /* 0x000fe20004000000 */
[----:B------:R-:W-:Y:S01]  /*4090*/  IMAD.HI.U32 R12, R11, R16, RZ ;  /* 0x000000100b0c7227 */ /* 0x000fe200078e00ff */
[----:B------:R-:W-:Y:S03]  /*40a0*/  SEL R9, R24, R9, !P4 ;  /* 0x0000000918097207 */ /* 0x000fe60006000000 */
[-C--:B------:R-:W-:Y:S01]  /*40b0*/  IMAD.HI.U32 R8, R0, R4.reuse, RZ ;  /* 0x0000000400087227 */ /* 0x080fe200078e00ff */
[----:B------:R-:W-:Y:S03]  /*40c0*/  SHF.R.U32.HI R12, RZ, R17, R12 ;  /* 0x00000011ff0c7219 */ /* 0x000fe6000001160c */
[----:B------:R-:W-:Y:S01]  /*40d0*/  IMAD.HI.U32 R2, R9, R4, RZ ;  /* 0x0000000409027227 */ /* 0x000fe200078e00ff */
[-C--:B------:R-:W-:Y:S02]  /*40e0*/  @P2 SHF.R.U32.HI R0, RZ, R5.reuse, R8 ;  /* 0x00000005ff002219 */ /* 0x080fe40000011608 */
[----:B------:R-:W-:Y:S02]  /*40f0*/  SHF.R.U32.HI R8, RZ, R18, R13 ;  /* 0x00000012ff087219 */ /* 0x000fe4000001160d */
[----:B------:R-:W-:Y:S01]  /*4100*/  @P2 SHF.R.U32.HI R9, RZ, R5, R2 ;  /* 0x00000005ff092219 */ /* 0x000fe20000011602 */
[----:B------:R-:W-:Y:S01]  /*4110*/  IMAD R0, R26, R0, RZ ;  /* 0x000000001a007224 */ /* 0x000fe200078e02ff */
[----:B------:R-:W-:Y:S02]  /*4120*/  SEL R8, R10, R8, !P0 ;  /* 0x000000080a087207 */ /* 0x000fe40004000000 */
[----:B------:R-:W-:Y:S01]  /*4130*/  SEL R2, R11, R12, !P4 ;  /* 0x0000000c0b027207 */ /* 0x000fe20006000000 */
[----:B------:R-:W-:Y:S01]  /*4140*/  IMAD R12, R26, R9, RZ ;  /* 0x000000091a0c7224 */ /* 0x000fe200078e02ff */
[C---:B------:R-:W-:Y:S01]  /*4150*/  ISETP.GE.AND P0, PT, R8.reuse, R0, PT ;  /* 0x000000000800720c */ /* 0x040fe20003f06270 */
[----:B------:R-:W-:Y:S03]  /*4160*/  IMAD.HI.U32 R0, R8, R4, RZ ;  /* 0x0000000408007227 */ /* 0x000fe600078e00ff */
[----:B------:R-:W-:Y:S02]  /*4170*/  ISETP.GE.OR P0, PT, R2, R12, P0 ;  /* 0x0000000c0200720c */ /* 0x000fe40000706670 */
[-C--:B------:R-:W-:Y:S04]  /*4180*/  SHF.R.U32.HI R0, RZ, R5.reuse, R0 ;  /* 0x00000005ff007219 */ /* 0x080fe80000011600 */
[----:B------:R-:W-:Y:S05]  /*4190*/  SEL R13, R8, R0, !P2 ;  /* 0x00000000080d7207 */ /* 0x000fea0005000000 */
[----:B------:R-:W-:Y:S02]  /*41a0*/  IMAD.MOV R12, RZ, RZ, -R13 ;  /* 0x000000ffff0c7224 */ /* 0x000fe400078e0a0d */
[----:B------:R-:W-:Y:S04]  /*41b0*/  @!P0 IMAD.HI.U32 R0, R2, R4, RZ ;  /* 0x0000000402008227 */ /* 0x000fe800078e00ff */
[----:B------:R-:W-:Y:S01]  /*41c0*/  IMAD R12, R26, R12, R8 ;  /* 0x0000000c1a0c7224 */ /* 0x000fe200078e0208 */
[----:B------:R-:W-:Y:S04]  /*41d0*/  @!P0 SHF.R.U32.HI R0, RZ, R5, R0 ;  /* 0x00000005ff008219 */ /* 0x000fe80000011600 */
[----:B------:R-:W-:Y:S04]  /*41e0*/  @!P0 SEL R0, R2, R0, !P2 ;  /* 0x0000000002008207 */ /* 0x000fe80005000000 */
[----:B------:R-:W-:Y:S01]  /*41f0*/  @!P0 IADD3 R13, PT, PT, R13, -R0, RZ ;  /* 0x800000000d0d8210 */ /* 0x000fe20007ffe0ff */
[----:B------:R-:W-:Y:S01]  /*4200*/  @!P0 IMAD R0, R9, R12, R0 ;  /* 0x0000000c09008224 */ /* 0x000fe200078e0200 */
[----:B------:R-:W-:Y:S01]  /*4210*/  IADD3 R9, PT, PT, -R8, RZ, RZ ;  /* 0x000000ff08097210 */ /* 0x000fe20007ffe1ff */
[--C-:B------:R-:W-:Y:S02]  /*4220*/  IMAD.MOV R12, RZ, RZ, -R2.reuse ;  /* 0x000000ffff0c7224 */ /* 0x100fe400078e0a02 */
[----:B------:R-:W-:Y:S02]  /*4230*/  @!P0 IMAD R8, R13, R26, R2 ;  /* 0x0000001a0d088224 */ /* 0x000fe400078e0202 */
[----:B------:R-:W-:Y:S02]  /*4240*/  @!P0 IMAD.MOV.U32 R2, RZ, RZ, R0 ;  /* 0x000000ffff028224 */ /* 0x000fe400078e0000 */
[----:B------:R-:W-:Y:S02]  /*4250*/  IMAD R11, R3, R12, R11 ;  /* 0x0000000c030b7224 */ /* 0x000fe400078e020b */
[----:B------:R-:W-:Y:S02]  /*4260*/  IMAD R10, R6, R9, R10 ;  /* 0x00000009060a7224 */ /* 0x000fe400078e020a */
[----:B------:R-:W-:Y:S02]  /*4270*/  IMAD R11, R2, R3, R11 ;  /* 0x00000003020b7224 */ /* 0x000fe400078e020b */
[----:B------:R-:W-:Y:S02]  /*4280*/  IMAD R10, R8, R6, R10 ;  /* 0x00000006080a7224 */ /* 0x000fe400078e020a */
.L_x_69:
[----:B------:R-:W-:Y:S05]  /*4290*/  BRA.U UP1, `(.L_x_70) ;  /* 0x0000000101107547 */ /* 0x000fea000b800000 */
[----:B------:R-:W-:Y:S04]  /*42a0*/  MOV R2, UR6 ;  /* 0x0000000600027c02 */ /* 0x000fe80008000f00 */
[----:B------:R-:W-:Y:S04]  /*42b0*/  SHF.L.U32 R2, R2, 0x1f, RZ ;  /* 0x0000001f02027819 */ /* 0x000fe800000006ff */
[----:B------:R-:W2:Y:S02]  /*42c0*/  SYNCS.PHASECHK.TRANS64.TRYWAIT P0, [UR7+0x88], R2 ;  /* 0x00008802ff0075a7 */ /* 0x000ea40008001107 */
[----:B--2---:R-:W-:Y:S05]  /*42d0*/  @!P0 BRA `(.L_x_71) ;  /* 0x0000004800588947 */ /* 0x004fea0003800000 */
.L_x_70:
[----:B------:R-:W-:Y:S02]  /*42e0*/  R2UR UR35, R15 ;  /* 0x000000000f2372ca */ /* 0x000fe400000e0000 */
[----:B------:R-:W-:Y:S02]  /*42f0*/  R2UR UR34, R14 ;  /* 0x000000000e2272ca */ /* 0x000fe400000e0000 */
[----:B------:R-:W-:Y:S02]  /*4300*/  ISETP.NE.U32.AND P2, PT, RZ, UR4, PT ;  /* 0x00000004ff007c0c */ /* 0x000fe4000bf45070 */
[----:B------:R-:W-:Y:S02]  /*4310*/  SHF.L.U32 R14, R30, 0x1f, RZ ;  /* 0x0000001f1e0e7819 */ /* 0x000fe400000006ff */
[----:B------:R-:W-:Y:S05]  /*4320*/  ISETP.NE.AND.EX P2, PT, RZ, UR5, PT, P2 ;  /* 0x00000005ff007c0c */ /* 0x000fea000bf45320 */
[----:B------:R-:W-:Y:S02]  /*4330*/  USHF.L.U32 UR35, UR35, 0x6, URZ ;  /* 0x0000000623237899 */ /* 0x000fe400080006ff */
[----:B------:R-:W-:Y:S01]  /*4340*/  USHF.L.U32 UR34, UR34, 0x7, URZ ;  /* 0x0000000722227899 */ /* 0x000fe200080006ff */
[----:B------:R-:W-:Y:S11]  /*4350*/  BRA.U !UP3, `(.L_x_72) ;  /* 0x000000010b347547 */ /* 0x000ff6000b800000 */
[----:B------:R-:W-:Y:S01]  /*4360*/  UPLOP3.LUT UP0, UPT, UPT, UPT, UP2, 0x80, 0x8 ;  /* 0x000000000008789c */ /* 0x000fe20003f0f020 */
[----:B--2---:R-:W-:Y:S02]  /*4370*/  HFMA2 R0, -RZ, RZ, 0, 5.9604644775390625e-08 ;  /* 0x00000001ff007431 */ /* 0x004fe400000001ff */
[----:B------:R-:W-:Y:S03]  /*4380*/  IMAD.MOV.U32 R64, RZ, RZ, 0x1 ;  /* 0x00000001ff407424 */ /* 0x000fe600078e00ff */
[----:B------:R-:W-:Y:S05]  /*4390*/  PLOP3.LUT P0, PT, PT, PT, UP0, 0x80, 0x8 ;  /* 0x000000000008781c */ /* 0x000fea0003f0f008 */
[----:B------:R-:W2:Y:S01]  /*43a0*/  @UP0 LDCU.64 UR10, c[0x0][0x888] ;  /* 0x00011100ff0a07ac */ /* 0x000ea20008000a00 */
[----:B------:R-:W-:Y:S07]  /*43b0*/  @UP0 UIMAD UR8, UR36, UR4, URZ ;  /* 0x00000004240802a4 */ /* 0x000fee000f8e02ff */
[----:B------:R-:W-:Y:S01]  /*43c0*/  @!P0 PRMT R64, R0, 0x7610, R64 ;  /* 0x0000761000408816 */ /* 0x000fe20000000040 */
[----:B--2---:R-:W-:Y:S03]  /*43d0*/  @UP0 UIMAD.WIDE UR10, UR8, 0x4, UR10 ;  /* 0x00000004080a08a5 */ /* 0x004fe6000f8e020a */
[----:B------:R-:W2:Y:S03]  /*43e0*/  @!UP0 LDCU UR8, c[0x0][0x880] ;  /* 0x00011000ff0887ac */ /* 0x000ea60008000800 */
[----:B------:R-:W-:Y:S01]  /*43f0*/  IMAD.U32 R8, RZ, RZ, UR10 ;  /* 0x0000000aff087e24 */ /* 0x000fe2000f8e00ff */
[----:B------:R-:W-:Y:S05]  /*4400*/  MOV R9, UR11 ;  /* 0x0000000b00097c02 */ /* 0x000fea0008000f00 */
[----:B------:R3:W5:Y:S02]  /*4410*/  @P0 LDG.E R35, desc[UR46][R8.64] ;  /* 0x0000002e08230981 */ /* 0x000764000c1e1900 */
[----:B--23--:R-:W-:Y:S07]  /*4420*/  @!P0 IMAD.U32 R35, RZ, RZ, UR8 ;  /* 0x00000008ff238e24 */ /* 0x00cfee000f8e00ff */
.L_x_72:
[----:B-----5:R-:W-:Y:S01]  /*4430*/  @!P2 FSETP.EQ.AND P0, PT, R35, RZ, PT ;  /* 0x000000ff2300a20b */ /* 0x020fe20003f02000 */
[----:B------:R-:W-:Y:S01]  /*4440*/  @!UPT UIADD3 URZ, UPT, UPT, URZ, URZ, URZ ;  /* 0x000000fffffff290 */ /* 0x000fe2000fffe0ff */
[----:B------:R-:W-:Y:S11]  /*4450*/  @!P2 BRA `(.L_x_73) ;  /* 0x000000000014a947 */ /* 0x000ff60003800000 */
[----:B------:R-:W-:Y:S02]  /*4460*/  LOP3.LUT P2, RZ, R64, 0xff, RZ, 0xc0, !PT ;  /* 0x000000ff40ff7812 */ /* 0x000fe4000784c0ff */
[----:B------:R-:W-:Y:S04]  /*4470*/  PLOP3.LUT P0, PT, PT, PT, UP0, 0x80, 0x8 ;  /* 0x000000000008781c */ /* 0x000fe80003f0f008 */
[----:B------:R-:W-:Y:S07]  /*4480*/  PLOP3.LUT P0, PT, P0, PT, PT, 0x8, 0x80 ;  /* 0x000000000080781c */ /* 0x000fee000070e170 */
[----:B------:R-:W-:Y:S11]  /*4490*/  @P2 FSETP.EQ.AND P0, PT, R35, RZ, PT ;  /* 0x000000ff2300220b */ /* 0x000ff60003f02000 */
[----:B------:R-:W-:Y:S02]  /*44a0*/  @!UPT UIADD3 URZ, UPT, UPT, URZ, URZ, URZ ;  /* 0x000000fffffff290 */ /* 0x000fe4000fffe0ff */
.L_x_73:
[----:B------:R-:W3:Y:S01]  /*44b0*/  SYNCS.PHASECHK.TRANS64.TRYWAIT P2, [UR7+0x60], R14 ;  /* 0x0000600eff0075a7 */ /* 0x000ee20008041107 */
[----:B------:R-:W-:Y:S04]  /*44c0*/  ELECT P4, URZ, PT ;  /* 0x0000000000ff782f */ /* 0x000fe80003880000 */
[----:B------:R-:W-:Y:S11]  /*44d0*/  PLOP3.LUT P4, PT, P0, P4, PT, 0xf2, 0x2f ;  /* 0x00000000002f781c */ /* 0x000ff60000789e72 */
[----:B------:R-:W-:Y:S02]  /*44e0*/  @!UPT UIADD3 URZ, UPT, UPT, URZ, URZ, URZ ;  /* 0x000000fffffff290 */ /* 0x000fe4000fffe0ff */
[----:B-1----:R-:W-:Y:S05]  /*44f0*/  @!P4 IADD3 R8, P0, PT, R32, 0x580, RZ ;  /* 0x000005802008c810 */ /* 0x002fea0007f1e0ff */
[----:B--2---:R-:W-:Y:S01]  /*4500*/  @!P4 IMAD.X R2, RZ, RZ, R33, P0 ;  /* 0x000000ffff02c224 */ /* 0x004fe200000e0621 */
[----:B---3--:R-:W-:Y:S07]  /*4510*/  @!P2 BRA `(.L_x_74) ;  /* 0x0000004400e0a947 */ /* 0x008fee0003800000 */
.L_x_161:
[----:B------:R-:W-:Y:S01]  /*4520*/  @!P4 R2UR UR8, R2 ;  /* 0x000000000208c2ca */ /* 0x000fe200000e0000 */
[----:B------:R-:W-:Y:S01]  /*4530*/  VOTEU.ALL UP1, P4 ;  /* 0x0000000000ff7886 */ /* 0x000fe20002020000 */
[----:B------:R-:W-:Y:S01]  /*4540*/  @!P4 R2UR UR9, R8 ;  /* 0x000000000809c2ca */ /* 0x000fe200000e0000 */
[----:B-1----:R-:W-:Y:S01]  /*4550*/  @!P4 IMAD.MOV.U32 R0, RZ, RZ, 0x2000 ;  /* 0x00002000ff00c424 */ /* 0x002fe200078e00ff */
[----:B------:R-:W-:Y:S01]  /*4560*/  UMOV UR10, 0x0 ;  /* 0x00000000000a7882 */ /* 0x000fe20000000000 */
[----:B------:R-:W-:Y:S01]  /*4570*/  UMOV UR11, 0x10000000 ;  /* 0x10000000000b7882 */ /* 0x000fe20000000000 */
[----:B------:R-:W-:Y:S01]  /*4580*/  @!UP1 UIADD3 UR32, UPT, UPT, UR7, 0x400, URZ ;  /* 0x0000040007209890 */ /* 0x000fe2000fffe0ff */
[----:B------:R-:W-:Y:S06]  /*4590*/  VOTEU.ALL UP1, P4 ;  /* 0x0000000000ff7886 */ /* 0x000fec0002020000 */
[----:B------:R-:W-:Y:S01]  /*45a0*/  IMAD.U32 R9, RZ, RZ, UR8 ;  /* 0x00000008ff097e24 */ /* 0x000fe2000f8e00ff */
[----:B------:R-:W-:Y:S01]  /*45b0*/  UPRMT UR8, UR37, 0x654, UR33 ;  /* 0x0000065425087896 */ /* 0x000fe20008000021 */
[----:B------:R-:W-:Y:S03]  /*45c0*/  IMAD.U32 R8, RZ, RZ, UR9 ;  /* 0x00000009ff087e24 */ /* 0x000fe6000f8e00ff */
[----:B------:R-:W-:Y:S02]  /*45d0*/  @!P4 R2UR UR15, R9 ;  /* 0x00000000090fc2ca */ /* 0x000fe400000e0000 */
[----:B------:R-:W-:Y:S02]  /*45e0*/  @!P4 R2UR UR14, R8 ;  /* 0x00000000080ec2ca */ /* 0x000fe400000e0000 */
[----:B------:R-:W-:Y:S05]  /*45f0*/  @!P4 IADD3 R8, P0, PT, R32, 0x580, RZ ;  /* 0x000005802008c810 */ /* 0x000fea0007f1e0ff */
[----:B------:R-:W-:Y:S06]  /*4600*/  @!P4 IMAD.X R2, RZ, RZ, R33, P0 ;  /* 0x000000ffff02c224 */ /* 0x000fec00000e0621 */
[----:B------:R1:W-:Y:S01]  /*4610*/  @!UP1 UTMALDG.3D [UR32], [UR14], desc[UR10] ;  /* 0x00000a200e0095b4 */ /* 0x0003e20008011000 */
[----:B------:R1:W-:Y:S01]  /*4620*/  @!P4 SYNCS.ARRIVE.TRANS64.RED.A0TR RZ, [UR7+0x40], R0 ;  /* 0x00004000ffffc9a7 */ /* 0x0003e20008300407 */
[----:B------:R-:W-:Y:S01]  /*4630*/  SYNCS.ARRIVE.TRANS64.RED.A1T0 RZ, [UR8], RZ ;  /* 0x000000ffffff79a7 */ /* 0x000fe20008100408 */
[----:B------:R-:W2:Y:S02]  /*4640*/  SYNCS.PHASECHK.TRANS64.TRYWAIT P2, [UR7+0x68], R14 ;  /* 0x0000680eff0075a7 */ /* 0x000ea40008041107 */
[----:B-12---:R-:W-:Y:S05]  /*4650*/  @!P2 BRA `(.L_x_75) ;  /* 0x0000004400a8a947 */ /* 0x006fea0003800000 */
.L_x_163:
[----:B------:R-:W-:Y:S01]  /*4660*/  @!P4 R2UR UR8, R2 ;  /* 0x000000000208c2ca */ /* 0x000fe200000e0000 */
[----:B------:R-:W-:Y:S01]  /*4670*/  VOTEU.ALL UP1, P4 ;  /* 0x0000000000ff7886 */ /* 0x000fe20002020000 */
[----:B------:R-:W-:Y:S01]  /*4680*/  @!P4 R2UR UR9, R8 ;  /* 0x000000000809c2ca */ /* 0x000fe200000e0000 */
[----:B-1----:R-:W-:Y:S01]  /*4690*/  @!P4 IMAD.MOV.U32 R0, RZ, RZ, 0x2000 ;  /* 0x00002000ff00c424 */ /* 0x002fe200078e00ff */
[----:B------:R-:W-:Y:S01]  /*46a0*/  UMOV UR10, 0x0 ;  /* 0x00000000000a7882 */ /* 0x000fe20000000000 */
[----:B------:R-:W-:Y:S01]  /*46b0*/  UMOV UR11, 0x10000000 ;  /* 0x10000000000b7882 */ /* 0x000fe20000000000 */
[----:B------:R-:W-:Y:S02]  /*46c0*/  @!UP1 UIADD3 UR26, UPT, UPT, UR34, 0x20, URZ ;  /* 0x00000020221a9890 */ /* 0x000fe4000fffe0ff */
[----:B------:R-:W-:Y:S01]  /*46d0*/  @!UP1 UIADD3 UR24, UPT, UPT, UR7, 0x2400, URZ ;  /* 0x0000240007189890 */ /* 0x000fe2000fffe0ff */
[----:B------:R-:W-:Y:S01]  /*46e0*/  VOTEU.ALL UP1, P4 ;  /* 0x0000000000ff7886 */ /* 0x000fe20002020000 */
[----:B------:R-:W-:Y:S01]  /*46f0*/  UMOV UR27, UR35 ;  /* 0x00000023001b7c82 */ /* 0x000fe20008000000 */
[----:B------:R-:W-:Y:S02]  /*4700*/  UMOV UR28, UR36 ;  /* 0x00000024001c7c82 */ /* 0x000fe40008000000 */
        /* <DEDUP_REMOVED lines=12> */
.L_x_165:
[----:B------:R-:W2:Y:S01]  /*47d0*/  LDC.64 R12, c[0x0][0xb18] ;  /* 0x0002c600ff0c7b82 */ /* 0x000ea20000000a00 */
[----:B------:R-:W-:Y:S01]  /*47e0*/  @!P4 R2UR UR8, R2 ;  /* 0x000000000208c2ca */ /* 0x000fe200000e0000 */
[----:B------:R-:W-:Y:S01]  /*47f0*/  VOTEU.ALL UP1, P4 ;  /* 0x0000000000ff7886 */ /* 0x000fe20002020000 */
[----:B------:R-:W-:Y:S01]  /*4800*/  @!P4 R2UR UR9, R8 ;  /* 0x000000000809c2ca */ /* 0x000fe200000e0000 */
[----:B-1----:R-:W-:Y:S01]  /*4810*/  @!P4 IMAD.MOV.U32 R0, RZ, RZ, 0x2000 ;  /* 0x00002000ff00c424 */ /* 0x002fe200078e00ff */
[----:B------:R-:W-:Y:S03]  /*4820*/  UMOV UR10, 0x0 ;  /* 0x00000000000a7882 */ /* 0x000fe60000000000 */
[----:B------:R-:W1:Y:S01]  /*4830*/  @!P1 LDC R2, c[0x0][0xb0c] ;  /* 0x0002c300ff029b82 */ /* 0x000e620000000800 */
[----:B------:R-:W-:Y:S01]  /*4840*/  @!UP1 UIADD3 UR18, UPT, UPT, UR34, 0x40, URZ ;  /* 0x0000004022129890 */ /* 0x000fe2000fffe0ff */
[----:B------:R-:W-:Y:S01]  /*4850*/  @P3 SHF.R.U32.HI R27, RZ, 0x10, R21 ;  /* 0x00000010ff1b3819 */ /* 0x000fe20000011615 */
[----:B------:R-:W-:Y:S01]  /*4860*/  @!UP1 UIADD3 UR16, UPT, UPT, UR7, 0x4400, URZ ;  /* 0x0000440007109890 */ /* 0x000fe2000fffe0ff */
[----:B------:R-:W-:Y:S01]  /*4870*/  VIADD R29, R29, 0x1 ;  /* 0x000000011d1d7836 */ /* 0x000fe20000000000 */
[----:B------:R-:W-:Y:S01]  /*4880*/  VOTEU.ALL UP1, P4 ;  /* 0x0000000000ff7886 */ /* 0x000fe20002020000 */
[----:B------:R-:W-:Y:S01]  /*4890*/  UMOV UR11, 0x10000000 ;  /* 0x10000000000b7882 */ /* 0x000fe20000000000 */
[----:B------:R-:W-:Y:S01]  /*48a0*/  UMOV UR19, UR35 ;  /* 0x0000002300137c82 */ /* 0x000fe20008000000 */
[----:B------:R-:W-:Y:S01]  /*48b0*/  IMAD.U32 R9, RZ, RZ, UR8 ;  /* 0x00000008ff097e24 */ /* 0x000fe2000f8e00ff */
[----:B------:R-:W-:Y:S01]  /*48c0*/  UMOV UR20, UR36 ;  /* 0x0000002400147c82 */ /* 0x000fe20008000000 */
[----:B------:R-:W-:Y:S01]  /*48d0*/  IMAD.U32 R8, RZ, RZ, UR9 ;  /* 0x00000009ff087e24 */ /* 0x000fe2000f8e00ff */
[----:B------:R-:W-:Y:S02]  /*48e0*/  UPRMT UR8, UR37, 0x654, UR17 ;  /* 0x0000065425087896 */ /* 0x000fe40008000011 */
[----:B------:R-:W-:Y:S02]  /*48f0*/  @!P4 R2UR UR15, R9 ;  /* 0x00000000090fc2ca */ /* 0x000fe400000e0000 */
[----:B------:R-:W-:Y:S02]  /*4900*/  @!P4 R2UR UR14, R8 ;  /* 0x00000000080ec2ca */ /* 0x000fe400000e0000 */
[----:B------:R-:W3:Y:S11]  /*4910*/  LDC.64 R8, c[0x0][0xb10] ;  /* 0x0002c400ff087b82 */ /* 0x000ef60000000a00 */
[----:B------:R1:W-:Y:S01]  /*4920*/  @!UP1 UTMALDG.3D [UR16], [UR14], desc[UR10] ;  /* 0x00000a100e0095b4 */ /* 0x0003e20008011000 */
[----:B------:R5:W-:Y:S01]  /*4930*/  @!P4 SYNCS.ARRIVE.TRANS64.RED.A0TR RZ, [UR7+0x50], R0 ;  /* 0x00005000ffffc9a7 */ /* 0x000be20008300407 */
[C---:B---3--:R-:W-:Y:S01]  /*4940*/  @!P1 IMAD.HI.U32 R8, R11.reuse, R8, RZ ;  /* 0x000000080b089227 */ /* 0x048fe200078e00ff */
[----:B--2---:R-:W-:Y:S02]  /*4950*/  @!P1 ISETP.NE.AND P0, PT, R12, 0x1, PT ;  /* 0x000000010c00980c */ /* 0x004fe40003f05270 */
[----:B-1----:R-:W-:Y:S01]  /*4960*/  @!P1 ISETP.NE.AND P2, PT, R2, 0x1, PT ;  /* 0x000000010200980c */ /* 0x002fe20003f45270 */
[----:B------:R-:W-:Y:S01]  /*4970*/  SYNCS.ARRIVE.TRANS64.RED.A1T0 RZ, [UR8], RZ ;  /* 0x000000ffffff79a7 */ /* 0x000fe20008100408 */
[C---:B------:R-:W-:Y:S01]  /*4980*/  @!P1 IMAD.HI.U32 R13, R10.reuse, R13, RZ ;  /* 0x0000000d0a0d9227 */ /* 0x040fe200078e00ff */
[----:B------:R-:W-:Y:S04]  /*4990*/  @!P1 SHF.R.U32.HI R8, RZ, R9, R8 ;  /* 0x00000009ff089219 */ /* 0x000fe80000011608 */
[----:B------:R-:W-:Y:S01]  /*49a0*/  @!P1 SEL R8, R11, R8, !P2 ;  /* 0x000000080b089207 */ /* 0x000fe20005000000 */
[----:B------:R-:W1:Y:S01]  /*49b0*/  SYNCS.PHASECHK.TRANS64.TRYWAIT P5, [UR7+0x78], R14 ;  /* 0x0000780eff0075a7 */ /* 0x000e6200080a1107 */
[----:B-----5:R-:W2:Y:S02]  /*49c0*/  @!P1 LDC R0, c[0x0][0xb20] ;  /* 0x0002c800ff009b82 */ /* 0x020ea40000000800 */
[----:B--2---:R-:W-:Y:S04]  /*49d0*/  @!P1 SHF.R.U32.HI R0, RZ, R0, R13 ;  /* 0x00000000ff009219 */ /* 0x004fe8000001160d */
[----:B------:R-:W-:Y:S05]  /*49e0*/  @!P1 SEL R9, R10, R0, !P0 ;  /* 0x000000000a099207 */ /* 0x000fea0004000000 */
[----:B------:R-:W-:Y:S02]  /*49f0*/  @!P1 IMAD.IADD R0, R9, 0x1, -R8 ;  /* 0x0000000109009824 */ /* 0x000fe400078e0a08 */
[----:B------:R-:W-:Y:S02]  /*4a00*/  @!P1 IMAD.IADD R8, R8, 0x1, -R9 ;  /* 0x0000000108089824 */ /* 0x000fe400078e0a09 */
[----:B------:R-:W-:Y:S02]  /*4a10*/  @!P1 IMAD R11, R0, R2, R11 ;  /* 0x00000002000b9224 */ /* 0x000fe400078e020b */
[----:B------:R-:W-:Y:S01]  /*4a20*/  @!P1 IMAD R10, R8, R12, R10 ;  /* 0x0000000c080a9224 */ /* 0x000fe200078e020a */
[----:B-1----:R-:W-:Y:S06]  /*4a30*/  @!P5 BRA `(.L_x_77) ;  /* 0x0000004000e0d947 */ /* 0x002fec0003800000 */
.L_x_167:
[----:B------:R-:W-:Y:S01]  /*4a40*/  @!P4 IADD3 R2, P0, PT, R32, 0x580, RZ ;  /* 0x000005802002c810 */ /* 0x000fe20007f1e0ff */
[----:B------:R-:W-:Y:S01]  /*4a50*/  VOTEU.ALL UP1, P4 ;  /* 0x0000000000ff7886 */ /* 0x000fe20002020000 */
[----:B------:R-:W-:Y:S01]  /*4a60*/  UMOV UR18, 0x0 ;  /* 0x0000000000127882 */ /* 0x000fe20000000000 */
[----:B------:R-:W-:Y:S01]  /*4a70*/  UMOV UR19, 0x10000000 ;  /* 0x1000000000137882 */ /* 0x000fe20000000000 */
[----:B------:R-:W-:Y:S01]  /*4a80*/  @!P4 R2UR UR9, R2 ;  /* 0x000000000209c2ca */ /* 0x000fe200000e0000 */
[----:B-1----:R-:W-:Y:S01]  /*4a90*/  @!P4 IMAD.X R0, RZ, RZ, R33, P0 ;  /* 0x000000ffff00c224 */ /* 0x002fe200000e0621 */
[----:B------:R-:W-:Y:S01]  /*4aa0*/  @!UP1 UIADD3 UR10, UPT, UPT, UR34, 0x60, URZ ;  /* 0x00000060220a9890 */ /* 0x000fe2000fffe0ff */
[----:B------:R-:W-:Y:S01]  /*4ab0*/  ISETP.NE.AND P0, PT, R29, 0x2, PT ;  /* 0x000000021d00780c */ /* 0x000fe20003f05270 */
[----:B------:R-:W-:Y:S01]  /*4ac0*/  UMOV UR11, UR35 ;  /* 0x00000023000b7c82 */ /* 0x000fe20008000000 */
[----:B------:R-:W-:Y:S01]  /*4ad0*/  UMOV UR12, UR36 ;  /* 0x00000024000c7c82 */ /* 0x000fe20008000000 */
[----:B------:R-:W-:Y:S01]  /*4ae0*/  @!P4 R2UR UR8, R0 ;  /* 0x000000000008c2ca */ /* 0x000fe200000e0000 */
[----:B------:R-:W-:Y:S01]  /*4af0*/  IMAD.IADD R14, R10, 0x1, R62 ;  /* 0x000000010a0e7824 */ /* 0x000fe200078e023e */
[----:B------:R-:W-:Y:S01]  /*4b00*/  @P3 R2UR UR36, R27 ;  /* 0x000000001b2432ca */ /* 0x000fe200000e0000 */
[----:B------:R-:W-:Y:S01]  /*4b10*/  IMAD.IADD R15, R11, 0x1, R63 ;  /* 0x000000010b0f7824 */ /* 0x000fe200078e023f */
[----:B------:R-:W-:Y:S02]  /*4b20*/  SEL R0, RZ, 0x1, P0 ;  /* 0x00000001ff007807 */ /* 0x000fe40000000000 */
[----:B------:R-:W-:Y:S01]  /*4b30*/  LOP3.LUT R30, R30, 0x1, RZ, 0x3c, !PT ;  /* 0x000000011e1e7812 */ /* 0x000fe200078e3cff */
[----:B------:R-:W-:Y:S01]  /*4b40*/  IMAD.U32 R8, RZ, RZ, UR9 ;  /* 0x00000009ff087e24 */ /* 0x000fe2000f8e00ff */
[----:B------:R-:W-:Y:S01]  /*4b50*/  @!UP1 UIADD3 UR9, UPT, UPT, UR7, 0x58, URZ ;  /* 0x0000005807099890 */ /* 0x000fe2000fffe0ff */
[----:B------:R-:W-:Y:S02]  /*4b60*/  LOP3.LUT R28, R28, R0, RZ, 0x3c, !PT ;  /* 0x000000001c1c7212 */ /* 0x000fe400078e3cff */
[----:B------:R-:W-:Y:S02]  /*4b70*/  SEL R29, R29, RZ, P0 ;  /* 0x000000ff1d1d7207 */ /* 0x000fe40000000000 */
[----:B------:R-:W-:Y:S01]  /*4b80*/  IMAD.U32 R9, RZ, RZ, UR8 ;  /* 0x00000008ff097e24 */ /* 0x000fe2000f8e00ff */
[----:B------:R-:W-:Y:S01]  /*4b90*/  @!P4 R2UR UR14, R8 ;  /* 0x00000000080ec2ca */ /* 0x000fe200000e0000 */
[----:B------:R-:W-:Y:S01]  /*4ba0*/  @!UP1 UIADD3 UR8, UPT, UPT, UR7, 0x6400, URZ ;  /* 0x0000640007089890 */ /* 0x000fe2000fffe0ff */
[----:B------:R-:W-:Y:S02]  /*4bb0*/  VOTEU.ALL UP1, P4 ;  /* 0x0000000000ff7886 */ /* 0x000fe40002020000 */
[----:B------:R-:W-:Y:S11]  /*4bc0*/  @!P4 R2UR UR15, R9 ;  /* 0x00000000090fc2ca */ /* 0x000ff600000e0000 */
[----:B------:R-:W-:Y:S02]  /*4bd0*/  @!UPT UIADD3 URZ, UPT, UPT, URZ, URZ, URZ ;  /* 0x000000fffffff290 */ /* 0x000fe4000fffe0ff */
[----:B------:R2:W-:Y:S01]  /*4be0*/  @!UP1 UTMALDG.3D [UR8], [UR14], desc[UR18] ;  /* 0x000012080e0095b4 */ /* 0x0005e20008011000 */
[----:B------:R2:W-:Y:S01]  /*4bf0*/  @!P4 SYNCS.ARRIVE.TRANS64.RED.A0TR RZ, [UR7+0x58], R25 ;  /* 0x00005819ffffc9a7 */ /* 0x0005e20008300407 */
[----:B------:R-:W-:Y:S01]  /*4c00*/  UPLOP3.LUT UP1, UPT, UPT, UPT, UPT, 0x80, 0x8 ;  /* 0x000000000008789c */ /* 0x000fe20003f2f070 */
[----:B------:R-:W-:Y:S01]  /*4c10*/  SYNCS.ARRIVE.TRANS64.RED.A1T0 RZ, [UR13], RZ ;  /* 0x000000ffffff79a7 */ /* 0x000fe2000810040d */
[----:B------:R-:W-:Y:S09]  /*4c20*/  @P3 BRA `(.L_x_78) ;  /* 0xfffffff000a03947 */ /* 0x000ff2000383ffff */
[----:B------:R-:W-:-:S04]  /*4c30*/  SHF.L.U32 R2, R30, 0x1f, RZ ;  /* 0x0000001f1e027819 */ /* 0x000fc800000006ff */
[----:B------:R-:W1:Y:S02]  /*4c40*/  SYNCS.PHASECHK.TRANS64.TRYWAIT P0, [UR7+0x60], R2 ;  /* 0x00006002ff0075a7 */ /* 0x000e640008001107 */
[----:B-1----:R-:W-:Y:S05]  /*4c50*/  @!P0 BRA `(.L_x_79) ;  /* 0x0000004000708947 */ /* 0x002fea0003800000 */
.L_x_169:
[----:B------:R-:W3:Y:S02]  /*4c60*/  SYNCS.PHASECHK.TRANS64.TRYWAIT P0, [UR7+0x68], R2 ;  /* 0x00006802ff0075a7 */ /* 0x000ee40008001107 */
[----:B---3--:R-:W-:Y:S05]  /*4c70*/  @!P0 BRA `(.L_x_80) ;  /* 0x0000004000808947 */ /* 0x008fea0003800000 */
.L_x_171:
[----:B------:R-:W3:Y:S02]  /*4c80*/  SYNCS.PHASECHK.TRANS64.TRYWAIT P0, [UR7+0x70], R2 ;  /* 0x00007002ff0075a7 */ /* 0x000ee40008001107 */
[----:B---3--:R-:W-:Y:S05]  /*4c90*/  @!P0 BRA `(.L_x_81) ;  /* 0x0000004000908947 */ /* 0x008fea0003800000 */
.L_x_173:
[----:B-1----:R-:W-:-:S07]  /*4ca0*/  MOV R0, UR7 ;  /* 0x0000000700007c02 */ /* 0x002fce0008000f00 */
.L_x_82:
[----:B-1----:R-:W-:-:S04]  /*4cb0*/  SHF.L.U32 R2, R30, 0x1f, RZ ;  /* 0x0000001f1e027819 */ /* 0x002fc800000006ff */
[----:B------:R1:W3:Y:S03]  /*4cc0*/  SYNCS.PHASECHK.TRANS64.TRYWAIT P0, [R0+URZ+0x78], R2 ;  /* 0x00007802000075a7 */ /* 0x0002e600080011ff */
[----:B---3--:R-:W-:Y:S05]  /*4cd0*/  @!P0 NANOSLEEP.SYNCS 0x989680 ;  /* 0x009896800000895d */ /* 0x008fea0003900000 */
[----:B------:R-:W3:Y:S02]  /*4ce0*/  @!P0 SYNCS.PHASECHK.TRANS64 P0, [R0+URZ+0x78], R2 ;  /* 0x00007802000085a7 */ /* 0x000ee400080010ff */
[----:B--23--:R-:W-:Y:S05]  /*4cf0*/  @P0 EXIT ;  /* 0x000000000000094d */ /* 0x00cfea0003800000 */
[----:B------:R-:W-:Y:S05]  /*4d00*/  BRA `(.L_x_82) ;  /* 0xfffffffc00e87947 */ /* 0x000fea000383ffff */
.L_x_67:
[----:B------:R-:W-:-:S06]  /*4d10*/  UISETP.GE.AND UP1, UPT, UR8, 0x4, UPT ;  /* 0x000000040800788c */ /* 0x000fcc000bf26270 */
[----:B------:R-:W-:-:S13]  /*4d20*/  PLOP3.LUT P0, PT, PT, PT, UP1, 0x80, 0x8 ;  /* 0x000000000008781c */ /* 0x000fda0003f0f018 */
[----:B------:R-:W-:Y:S05]  /*4d30*/  @!P0 EXIT ;  /* 0x000000000000894d */ /* 0x000fea0003800000 */
[----:B------:R-:W-:Y:S01]  /*4d40*/  BAR.SYNC.DEFER_BLOCKING 0x6, 0xa0 ;  /* 0x0182800000007b1d */ /* 0x000fe20000010000 */
[C---:B------:R-:W-:Y:S01]  /*4d50*/  IMAD.SHL.U32 R4, R77.reuse, 0x20, RZ ;  /* 0x000000204d047824 */ /* 0x040fe200078e00ff */
[C---:B------:R-:W-:Y:S01]  /*4d60*/  R2P PR, R77.reuse, 0x6 ;  /* 0x000000064d007804 */ /* 0x040fe20000000000 */
[C---:B------:R-:W-:Y:S01]  /*4d70*/  IMAD.SHL.U32 R68, R77.reuse, 0x4, RZ ;  /* 0x000000044d447824 */ /* 0x040fe200078e00ff */
[----:B------:R-:W-:Y:S01]  /*4d80*/  CS2R R72, SRZ ;  /* 0x0000000000487805 */ /* 0x000fe2000001ff00 */
[C---:B------:R-:W-:Y:S01]  /*4d90*/  IMAD.U32 R32, R77.reuse, 0x10000, RZ ;  /* 0x000100004d207824 */ /* 0x040fe200078e00ff */
[----:B------:R-:W-:Y:S02]  /*4da0*/  UMOV UR48, 0x400 ;  /* 0x0000040000307882 */ /* 0x000fe40000000000 */
[----:B------:R-:W1:Y:S01]  /*4db0*/  LDC R67, c[0x0][0x370] ;  /* 0x0000dc00ff437b82 */ /* 0x000e620000000800 */
[----:B------:R-:W-:Y:S01]  /*4dc0*/  ULEA UR48, UR37, UR48, 0x18 ;  /* 0x0000003025307291 */ /* 0x000fe2000f8ec0ff */
[C---:B------:R-:W-:Y:S01]  /*4dd0*/  LOP3.LUT R3, R4.reuse, 0xe0, RZ, 0xc0, !PT ;  /* 0x000000e004037812 */ /* 0x040fe200078ec0ff */
[----:B------:R-:W-:Y:S01]  /*4de0*/  IMAD.SHL.U32 R2, R77, 0x10, RZ ;  /* 0x000000104d027824 */ /* 0x000fe200078e00ff */
[----:B------:R-:W-:Y:S01]  /*4df0*/  LOP3.LUT R4, R4, 0x100, RZ, 0xc0, !PT ;  /* 0x0000010004047812 */ /* 0x000fe200078ec0ff */
[----:B------:R-:W-:Y:S01]  /*4e00*/  UIADD3 UR4, UPT, UPT, UR48, 0x400, URZ ;  /* 0x0000040030047890 */ /* 0x000fe2000fffe0ff */
[----:B------:R-:W-:Y:S01]  /*4e10*/  LOP3.LUT R68, R3, 0x1c, R68, 0xf8, !PT ;  /* 0x0000001c03447812 */ /* 0x000fe200078ef844 */
[----:B------:R-:W-:Y:S01]  /*4e20*/  IMAD.MOV.U32 R76, RZ, RZ, 0x10 ;  /* 0x00000010ff4c7424 */ /* 0x000fe200078e00ff */
[----:B------:R-:W2:Y:S01]  /*4e30*/  LDC R28, c[0x0][0xb0c] ;  /* 0x0002c300ff1c7b82 */ /* 0x000ea20000000800 */
[----:B------:R-:W-:Y:S01]  /*4e40*/  SHF.R.U32.HI R3, RZ, 0x2, R77 ;  /* 0x00000002ff037819 */ /* 0x000fe2000001164d */
[----:B------:R-:W-:Y:S01]  /*4e50*/  IMAD.MOV.U32 R75, RZ, RZ, 0x20 ;  /* 0x00000020ff4b7424 */ /* 0x000fe200078e00ff */
[----:B------:R-:W-:Y:S01]  /*4e60*/  LOP3.LUT R32, R32, 0x600000, RZ, 0xc0, !PT ;  /* 0x0060000020207812 */ /* 0x000fe200078ec0ff */
[----:B------:R-:W-:Y:S01]  /*4e70*/  IMAD.MOV.U32 R74, RZ, RZ, 0x1 ;  /* 0x00000001ff4a7424 */ /* 0x000fe200078e00ff */
[----:B------:R-:W-:Y:S01]  /*4e80*/  LOP3.LUT R2, R4, 0x600, R2, 0xf8, !PT ;  /* 0x0000060004027812 */ /* 0x000fe200078ef802 */
[----:B------:R-:W-:Y:S01]  /*4e90*/  IMAD.MOV.U32 R31, RZ, RZ, RZ ;  /* 0x000000ffff1f7224 */ /* 0x000fe200078e00ff */
[----:B------:R-:W-:Y:S01]  /*4ea0*/  LOP3.LUT R68, R68, 0x4, R3, 0x78, !PT ;  /* 0x0000000444447812 */ /* 0x000fe200078e7803 */
[----:B------:R-:W4:Y:S01]  /*4eb0*/  LDC R65, c[0x0][0xb20] ;  /* 0x0002c800ff417b82 */ /* 0x000f220000000800 */
[----:B------:R-:W3:Y:S01]  /*4ec0*/  LDS R0, [UR48+0x140] ;  /* 0x00014030ff007984 */ /* 0x000ee20008000800 */
[----:B------:R-:W-:Y:S01]  /*4ed0*/  LOP3.LUT R77, R77, 0x60, RZ, 0xc0, !PT ;  /* 0x000000604d4d7812 */ /* 0x000fe200078ec0ff */
[----:B------:R-:W-:Y:S01]  /*4ee0*/  IMAD.MOV.U32 R80, RZ, RZ, RZ ;  /* 0x000000ffff507224 */ /* 0x000fe200078e00ff */
[----:B------:R-:W-:Y:S01]  /*4ef0*/  LOP3.LUT R68, R2, R68, RZ, 0xfc, !PT ;  /* 0x0000004402447212 */ /* 0x000fe200078efcff */
[----:B------:R-:W-:Y:S01]  /*4f00*/  IMAD.U32 R70, RZ, RZ, UR4 ;  /* 0x00000004ff467e24 */ /* 0x000fe2000f8e00ff */
[----:B------:R-:W-:Y:S01]  /*4f10*/  SEL R76, R76, 0xfffffff0, !P2 ;  /* 0xfffffff04c4c7807 */ /* 0x000fe20005000000 */
[----:B------:R-:W1:Y:S01]  /*4f20*/  LDCU.64 UR52, c[0x0][0x348] ;  /* 0x00006900ff3477ac */ /* 0x000e620008000a00 */
[----:B------:R-:W1:Y:S01]  /*4f30*/  LDC R27, c[0x0][0xb30] ;  /* 0x0002cc00ff1b7b82 */ /* 0x000e620000000800 */
[----:B------:R-:W-:Y:S01]  /*4f40*/  SEL R75, R75, 0xffffffe0, !P1 ;  /* 0xffffffe04b4b7807 */ /* 0x000fe20004800000 */
[----:B------:R-:W1:Y:S01]  /*4f50*/  LDCU.64 UR38, c[0x0][0x888] ;  /* 0x00011100ff2677ac */ /* 0x000e620008000a00 */
[----:B------:R-:W1:Y:S05]  /*4f60*/  LDCU.64 UR44, c[0x0][0x890] ;  /* 0x00011200ff2c77ac */ /* 0x000e6a0008000a00 */
[----:B------:R-:W1:Y:S01]  /*4f70*/  LDC.64 R60, c[0x0][0xb10] ;  /* 0x0002c400ff3c7b82 */ /* 0x000e620000000a00 */
[----:B------:R-:W-:Y:S01]  /*4f80*/  UMOV UR49, URZ ;  /* 0x000000ff00317c82 */ /* 0x000fe20008000000 */
[----:B------:R-:W-:-:S06]  /*4f90*/  UMOV UR51, URZ ;  /* 0x000000ff00337c82 */ /* 0x000fcc0008000000 */
[----:B------:R-:W1:Y:S08]  /*4fa0*/  LDC.64 R24, c[0x0][0xb18] ;  /* 0x0002c600ff187b82 */ /* 0x000e700000000a00 */
[----:B------:R-:W1:Y:S08]  /*4fb0*/  LDC.64 R22, c[0x0][0xb28] ;  /* 0x0002ca00ff167b82 */ /* 0x000e700000000a00 */
[----:B------:R-:W1:Y:S01]  /*4fc0*/  LDC.64 R58, c[0x0][0x8b0] ;  /* 0x00022c00ff3a7b82 */ /* 0x000e620000000a00 */
[----:B---3--:R-:W-:-:S07]  /*4fd0*/  IMAD.IADD R32, R0, 0x1, R32 ;  /* 0x0000000100207824 */ /* 0x008fce00078e0220 */
[----:B------:R-:W3:Y:S08]  /*4fe0*/  LDC.64 R56, c[0x0][0x8a8] ;  /* 0x00022a00ff387b82 */ /* 0x000ef00000000a00 */
[----:B--2-4-:R-:W1:Y:S02]  /*4ff0*/  LDC R66, c[0x0][0x374] ;  /* 0x0000dd00ff427b82 */ /* 0x014e640000000800 */
.L_x_126:
[----:B------:R-:W-:Y:S02]  /*5000*/  LEA R0, R80, UR48, 0x3 ;  /* 0x0000003050007c11 */ /* 0x000fe4000f8e18ff */
[----:B------:R-:W-:Y:S02]  /*5010*/  SHF.L.U32 R2, R72, 0x1f, RZ ;  /* 0x0000001f48027819 */ /* 0x000fe400000006ff */
[----:B------:R-:W-:Y:S02]  /*5020*/  LEA R16, R80, UR48, 0x4 ;  /* 0x0000003050107c11 */ /* 0x000fe4000f8e20ff */
[----:B------:R-:W2:Y:S02]  /*5030*/  SYNCS.PHASECHK.TRANS64.TRYWAIT P0, [R0+URZ+0x90], R2 ;  /* 0x00009002000075a7 */ /* 0x000ea400080011ff */
[----:B--2---:R-:W-:Y:S05]  /*5040*/  @!P0 BRA `(.L_x_83) ;  /* 0x0000003c00bc8947 */ /* 0x004fea0003800000 */
.L_x_174:
[----:B------:R-:W4:Y:S01]  /*5050*/  LDC.64 R10, c[0x0][0xb10] ;  /* 0x0002c400ff0a7b82 */ /* 0x000f220000000a00 */
[----:B------:R-:W3:Y:S01]  /*5060*/  LDS.128 R16, [R16+0x120] ;  /* 0x0001200010107984 */ /* 0x000ee20000000c00 */
[----:B-1----:R-:W-:Y:S01]  /*5070*/  ISETP.NE.AND P1, PT, R27, 0x1, PT ;  /* 0x000000011b00780c */ /* 0x002fe20003f25270 */
[----:B--2---:R-:W-:Y:S01]  /*5080*/  VIADD R0, R0, 0xa0 ;  /* 0x000000a000007836 */ /* 0x004fe20000000000 */
[----:B------:R-:W-:Y:S04]  /*5090*/  ISETP.GE.AND P0, PT, R26, 0x1, PT ;  /* 0x000000011a00780c */ /* 0x000fe80003f06270 */
[----:B------:R-:W1:Y:S01]  /*50a0*/  LDC.64 R8, c[0x0][0xb18] ;  /* 0x0002c600ff087b82 */ /* 0x000e620000000a00 */
[----:B------:R-:W-:Y:S01]  /*50b0*/  PRMT R0, RZ, 0x654, R0 ;  /* 0x00000654ff007816 */ /* 0x000fe20000000000 */
[----:B------:R-:W-:Y:S01]  /*50c0*/  @!PT LDS RZ, [RZ] ;  /* 0x00000000fffff984 */ /* 0x000fe20000000800 */
[----:B------:R-:W-:Y:S01]  /*50d0*/  @!PT LDS RZ, [RZ] ;  /* 0x00000000fffff984 */ /* 0x000fe20000000800 */
[----:B------:R-:W-:Y:S01]  /*50e0*/  @!PT LDS RZ, [RZ] ;  /* 0x00000000fffff984 */ /* 0x000fe20000000800 */
[----:B------:R-:W-:Y:S01]  /*50f0*/  @!PT LDS RZ, [RZ] ;  /* 0x00000000fffff984 */ /* 0x000fe20000000800 */
[----:B------:R2:W-:Y:S06]  /*5100*/  MEMBAR.ALL.CTA ;  /* 0x0000000000007992 */ /* 0x0005ec0000008000 */
[----:B--2---:R-:W2:Y:S01]  /*5110*/  FENCE.VIEW.ASYNC.S ;  /* 0x00000000000073c6 */ /* 0x004ea20000000000 */
[----:B------:R-:W1:Y:S08]  /*5120*/  @!P1 LDC R12, c[0x0][0xb20] ;  /* 0x0002c800ff0c9b82 */ /* 0x000e700000000800 */
[----:B------:R-:W1:Y:S01]  /*5130*/  @!P1 LDC R7, c[0x0][0xb0c] ;  /* 0x0002c300ff079b82 */ /* 0x000e620000000800 */
[----:B--2---:R2:W-:Y:S01]  /*5140*/  SYNCS.ARRIVE.TRANS64.RED.A1T0 RZ, [R0+URZ], RZ ;  /* 0x000000ff00ff79a7 */ /* 0x0045e200081004ff */
[----:B---3--:R-:W-:Y:S04]  /*5150*/  LOP3.LUT P4, RZ, R18, 0x1, RZ, 0xc0, !PT ;  /* 0x0000000112ff7812 */ /* 0x008fe8000788c0ff */
[----:B------:R-:W-:Y:S09]  /*5160*/  P2R R78, PR, RZ, 0x10 ;  /* 0x00000010ff4e7803 */ /* 0x000ff20000000000 */
[----:B------:R-:W-:Y:S02]  /*5170*/  @P4 MOV R30, R16 ;  /* 0x00000010001e4202 */ /* 0x000fe40000000f00 */
[----:B------:R-:W-:Y:S01]  /*5180*/  @P4 LOP3.LUT R29, R17, 0xffff, RZ, 0xc0, !PT ;  /* 0x0000ffff111d4812 */ /* 0x000fe200078ec0ff */
[----:B--2-4-:R-:W-:Y:S06]  /*5190*/  @!P0 BRA `(.L_x_84) ;  /* 0x0000000000a48947 */ /* 0x014fec0003800000 */
[----:B------:R-:W-:Y:S01]  /*51a0*/  IMAD.HI.U32 R0, R66, R25, RZ ;  /* 0x0000001942007227 */ /* 0x000fe200078e00ff */
[----:B------:R-:W-:Y:S02]  /*51b0*/  ISETP.NE.AND P0, PT, R24, 0x1, PT ;  /* 0x000000011800780c */ /* 0x000fe40003f05270 */
[----:B------:R-:W-:Y:S01]  /*51c0*/  ISETP.NE.AND P2, PT, R26, 0x1, PT ;  /* 0x000000011a00780c */ /* 0x000fe20003f45270 */
[----:B------:R-:W-:Y:S01]  /*51d0*/  IMAD.HI.U32 R4, R67, R60, RZ ;  /* 0x0000003c43047227 */ /* 0x000fe200078e00ff */
[----:B------:R-:W-:Y:S02]  /*51e0*/  SHF.R.U32.HI R0, RZ, R65, R0 ;  /* 0x00000041ff007219 */ /* 0x000fe40000011600 */
[----:B------:R-:W-:Y:S01]  /*51f0*/  ISETP.NE.AND P3, PT, R28, 0x1, PT ;  /* 0x000000011c00780c */ /* 0x000fe20003f65270 */
[----:B------:R-:W-:Y:S01]  /*5200*/  IMAD.HI.U32 R6, R29, R25, RZ ;  /* 0x000000191d067227 */ /* 0x000fe200078e00ff */
[-C--:B------:R-:W-:Y:S02]  /*5210*/  SHF.R.U32.HI R4, RZ, R61.reuse, R4 ;  /* 0x0000003dff047219 */ /* 0x080fe40000011604 */
[----:B------:R-:W-:Y:S01]  /*5220*/  SEL R0, R66, R0, !P0 ;  /* 0x0000000042007207 */ /* 0x000fe20004000000 */
[----:B------:R-:W-:Y:S01]  /*5230*/  IMAD.HI.U32 R5, R30, R60, RZ ;  /* 0x0000003c1e057227 */ /* 0x000fe200078e00ff */
[----:B------:R-:W-:Y:S03]  /*5240*/  SEL R4, R67, R4, !P3 ;  /* 0x0000000443047207 */ /* 0x000fe60005800000 */
[-C--:B------:R-:W-:Y:S01]  /*5250*/  IMAD.HI.U32 R3, R0, R22.reuse, RZ ;  /* 0x0000001600037227 */ /* 0x080fe200078e00ff */
[----:B------:R-:W-:Y:S03]  /*5260*/  SHF.R.U32.HI R5, RZ, R61, R5 ;  /* 0x0000003dff057219 */ /* 0x000fe60000011605 */
[----:B------:R-:W-:Y:S01]  /*5270*/  IMAD.HI.U32 R2, R4, R22, RZ ;  /* 0x0000001604027227 */ /* 0x000fe200078e00ff */
[----:B------:R-:W-:Y:S02]  /*5280*/  @P2 SHF.R.U32.HI R0, RZ, R23, R3 ;  /* 0x00000017ff002219 */ /* 0x000fe40000011603 */
[----:B------:R-:W-:Y:S02]  /*5290*/  SHF.R.U32.HI R3, RZ, R65, R6 ;  /* 0x00000041ff037219 */ /* 0x000fe40000011606 */
[----:B------:R-:W-:Y:S01]  /*52a0*/  @P2 SHF.R.U32.HI R4, RZ, R23, R2 ;  /* 0x00000017ff042219 */ /* 0x000fe20000011602 */
[----:B------:R-:W-:Y:S01]  /*52b0*/  IMAD R0, R26, R0, RZ ;  /* 0x000000001a007224 */ /* 0x000fe200078e02ff */
[----:B------:R-:W-:Y:S02]  /*52c0*/  SEL R3, R29, R3, !P0 ;  /* 0x000000031d037207 */ /* 0x000fe40004000000 */
[----:B------:R-:W-:Y:S01]  /*52d0*/  SEL R2, R30, R5, !P3 ;  /* 0x000000051e027207 */ /* 0x000fe20005800000 */
[----:B------:R-:W-:Y:S01]  /*52e0*/  IMAD R5, R26, R4, RZ ;  /* 0x000000041a057224 */ /* 0x000fe200078e02ff */
[C---:B------:R-:W-:Y:S01]  /*52f0*/  ISETP.GE.AND P0, PT, R3.reuse, R0, PT ;  /* 0x000000000300720c */ /* 0x040fe20003f06270 */
[C---:B------:R-:W-:Y:S03]  /*5300*/  IMAD.HI.U32 R0, R3.reuse, R22, RZ ;  /* 0x0000001603007227 */ /* 0x040fe600078e00ff */
[C---:B------:R-:W-:Y:S02]  /*5310*/  ISETP.GE.OR P0, PT, R2.reuse, R5, P0 ;  /* 0x000000050200720c */ /* 0x040fe40000706670 */
[----:B------:R-:W-:Y:S04]  /*5320*/  SHF.R.U32.HI R0, RZ, R23, R0 ;  /* 0x00000017ff007219 */ /* 0x000fe80000011600 */
[C---:B------:R-:W-:Y:S05]  /*5330*/  SEL R6, R3.reuse, R0, !P2 ;  /* 0x0000000003067207 */ /* 0x040fea0005000000 */
        /* <DEDUP_REMOVED lines=14> */
[----:B------:R-:W-:Y:S07]  /*5420*/  IMAD R29, R3, R24, R29 ;  /* 0x00000018031d7224 */ /* 0x000fee00078e021d */
.L_x_84:
[----:B-1----:R-:W-:Y:S01]  /*5430*/  @!P1 ISETP.NE.AND P0, PT, R8, 0x1, PT ;  /* 0x000000010800980c */ /* 0x002fe20003f05270 */
[----:B------:R-:W-:Y:S01]  /*5440*/  @!P1 IMAD.HI.U32 R2, R29, R9, RZ ;  /* 0x000000091d029227 */ /* 0x000fe200078e00ff */
[----:B------:R-:W-:Y:S01]  /*5450*/  R2UR UR42, R15 ;  /* 0x000000000f2a72ca */ /* 0x000fe200000e0000 */
[----:B------:R-:W-:Y:S01]  /*5460*/  BSSY.RECONVERGENT B6, `(.L_x_85) ;  /* 0x0000031000067945 */ /* 0x000fe20003800200 */
[----:B------:R-:W-:Y:S01]  /*5470*/  R2UR UR41, R14 ;  /* 0x000000000e2972ca */ /* 0x000fe200000e0000 */
[----:B------:R-:W-:Y:S01]  /*5480*/  @!P1 IMAD.HI.U32 R0, R30, R10, RZ ;  /* 0x0000000a1e009227 */ /* 0x000fe200078e00ff */
[----:B------:R-:W-:Y:S02]  /*5490*/  @!P1 SHF.R.U32.HI R2, RZ, R12, R2 ;  /* 0x0000000cff029219 */ /* 0x000fe40000011602 */
[----:B------:R-:W-:Y:S01]  /*54a0*/  @!P1 ISETP.NE.AND P2, PT, R7, 0x1, PT ;  /* 0x000000010700980c */ /* 0x000fe20003f45270 */
[----:B------:R-:W-:Y:S01]  /*54b0*/  VIADD R80, R80, 0x1 ;  /* 0x0000000150507836 */ /* 0x000fe20000000000 */
[----:B------:R-:W-:Y:S02]  /*54c0*/  @!P1 SEL R2, R29, R2, !P0 ;  /* 0x000000021d029207 */ /* 0x000fe40004000000 */
[----:B------:R-:W-:Y:S02]  /*54d0*/  @!P1 SHF.R.U32.HI R0, RZ, R11, R0 ;  /* 0x0000000bff009219 */ /* 0x000fe40000011600 */
[----:B------:R-:W-:Y:S01]  /*54e0*/  LOP3.LUT P0, RZ, R70, 0x3f0, RZ, 0xc0, !PT ;  /* 0x000003f046ff7812 */ /* 0x000fe2000780c0ff */
[----:B------:R-:W-:Y:S01]  /*54f0*/  USHF.L.U32 UR42, UR42, 0x6, URZ ;  /* 0x000000062a2a7899 */ /* 0x000fe200080006ff */
[----:B------:R-:W-:Y:S01]  /*5500*/  @!P1 SEL R3, R30, R0, !P2 ;  /* 0x000000001e039207 */ /* 0x000fe20005000000 */
[----:B------:R-:W-:Y:S01]  /*5510*/  USHF.L.U32 UR41, UR41, 0x7, URZ ;  /* 0x0000000729297899 */ /* 0x000fe200080006ff */
[----:B------:R-:W-:Y:S03]  /*5520*/  @P4 SHF.R.U32.HI R71, RZ, 0x10, R17 ;  /* 0x00000010ff474819 */ /* 0x000fe60000011611 */
[----:B------:R-:W-:Y:S02]  /*5530*/  @!P1 IMAD.IADD R0, R2, 0x1, -R3 ;  /* 0x0000000102009824 */ /* 0x000fe400078e0a03 */
[----:B------:R-:W-:Y:S02]  /*5540*/  @!P1 IMAD.IADD R2, R3, 0x1, -R2 ;  /* 0x0000000103029824 */ /* 0x000fe400078e0a02 */
[----:B------:R-:W-:Y:S02]  /*5550*/  @!P1 IMAD R30, R0, R7, R30 ;  /* 0x00000007001e9224 */ /* 0x000fe400078e021e */
[----:B------:R-:W-:Y:S01]  /*5560*/  @!P1 IMAD R29, R2, R8, R29 ;  /* 0x00000008021d9224 */ /* 0x000fe200078e021d */
[----:B------:R-:W-:Y:S06]  /*5570*/  @!P0 BRA `(.L_x_86) ;  /* 0x00000000007c8947 */ /* 0x000fec0003800000 */
[----:B------:R-:W1:Y:S01]  /*5580*/  LDCU.64 UR8, c[0x4][0x80] ;  /* 0x01001000ff0877ac */ /* 0x000e620008000a00 */
[----:B------:R-:W-:Y:S01]  /*5590*/  MOV R2, 0x0 ;  /* 0x0000000000027802 */ /* 0x000fe20000000f00 */
[----:B------:R-:W-:Y:S02]  /*55a0*/  HFMA2 R12, -RZ, RZ, 0, 5.9604644775390625e-08 ;  /* 0x00000001ff0c7431 */ /* 0x000fe400000001ff */
[----:B------:R-:W-:Y:S01]  /*55b0*/  IMAD.MOV.U32 R8, RZ, RZ, 0x70 ;  /* 0x00000070ff087424 */ /* 0x000fe200078e00ff */
[----:B------:R2:W3:Y:S01]  /*55c0*/  LDC.64 R14, c[0x4][R2] ;  /* 0x01000000020e7b82 */ /* 0x0004e20000000a00 */
[----:B------:R-:W4:Y:S01]  /*55d0*/  LDCU.64 UR6, c[0x4][0x88] ;  /* 0x01001100ff0677ac */ /* 0x000f220008000a00 */
[----:B------:R-:W-:Y:S01]  /*55e0*/  IMAD.MOV.U32 R13, RZ, RZ, RZ ;  /* 0x000000ffff0d7224 */ /* 0x000fe200078e00ff */
[----:B------:R-:W2:Y:S01]  /*55f0*/  LDCU.64 UR4, c[0x4][0x8] ;  /* 0x01000100ff0477ac */ /* 0x000ea20008000a00 */
[----:B-1----:R-:W-:Y:S01]  /*5600*/  MOV R5, UR9 ;  /* 0x0000000900057c02 */ /* 0x002fe20008000f00 */
[----:B------:R-:W-:Y:S01]  /*5610*/  IMAD.U32 R4, RZ, RZ, UR8 ;  /* 0x00000008ff047e24 */ /* 0x000fe2000f8e00ff */
[----:B----4-:R-:W-:Y:S01]  /*5620*/  MOV R7, UR7 ;  /* 0x0000000700077c02 */ /* 0x010fe20008000f00 */
[----:B------:R-:W-:Y:S01]  /*5630*/  IMAD.U32 R6, RZ, RZ, UR6 ;  /* 0x00000006ff067e24 */ /* 0x000fe2000f8e00ff */
[----:B--2---:R-:W-:Y:S01]  /*5640*/  MOV R11, UR5 ;  /* 0x00000005000b7c02 */ /* 0x004fe20008000f00 */
[----:B------:R-:W-:Y:S02]  /*5650*/  IMAD.U32 R10, RZ, RZ, UR4 ;  /* 0x00000004ff0a7e24 */ /* 0x000fe4000f8e00ff */
[----:B------:R-:W-:Y:S07]  /*5660*/  LEPC R20, `(.L_x_87) ;  /* 0x000000001014794e */ /* 0x000fee0000000000 */
[----:B---3-5:R-:W-:Y:S05]  /*5670*/  CALL.ABS.NOINC R14 ;  /* 0x000000000e007343 */ /* 0x028fea0003c00000 */
.L_x_87:
[----:B------:R-:W1:Y:S01]  /*5680*/  LDCU.64 UR8, c[0x4][0x80] ;  /* 0x01001000ff0877ac */ /* 0x000e620008000a00 */
[----:B------:R-:W2:Y:S01]  /*5690*/  LDC.64 R2, c[0x4][R2] ;  /* 0x0100000002027b82 */ /* 0x000ea20000000a00 */
[----:B------:R-:W-:Y:S02]  /*56a0*/  HFMA2 R12, -RZ, RZ, 0, 5.9604644775390625e-08 ;  /* 0x00000001ff0c7431 */ /* 0x000fe400000001ff */
[----:B------:R-:W-:Y:S02]  /*56b0*/  IMAD.MOV.U32 R8, RZ, RZ, 0x70 ;  /* 0x00000070ff087424 */ /* 0x000fe400078e00ff */
[----:B------:R-:W-:Y:S01]  /*56c0*/  IMAD.MOV.U32 R13, RZ, RZ, RZ ;  /* 0x000000ffff0d7224 */ /* 0x000fe200078e00ff */
[----:B------:R-:W3:Y:S01]  /*56d0*/  LDCU.64 UR6, c[0x4][0x88] ;  /* 0x01001100ff0677ac */ /* 0x000ee20008000a00 */
[----:B------:R-:W4:Y:S01]  /*56e0*/  LDCU.64 UR4, c[0x4][0x8] ;  /* 0x01000100ff0477ac */ /* 0x000f220008000a00 */
[----:B-1----:R-:W-:Y:S02]  /*56f0*/  MOV R4, UR8 ;  /* 0x0000000800047c02 */ /* 0x002fe40008000f00 */
[----:B------:R-:W-:Y:S02]  /*5700*/  MOV R5, UR9 ;  /* 0x0000000900057c02 */ /* 0x000fe40008000f00 */
[----:B---3--:R-:W-:Y:S01]  /*5710*/  MOV R7, UR7 ;  /* 0x0000000700077c02 */ /* 0x008fe20008000f00 */
[----:B------:R-:W-:Y:S01]  /*5720*/  IMAD.U32 R6, RZ, RZ, UR6 ;  /* 0x00000006ff067e24 */ /* 0x000fe2000f8e00ff */
[----:B----4-:R-:W-:Y:S01]  /*5730*/  MOV R11, UR5 ;  /* 0x00000005000b7c02 */ /* 0x010fe20008000f00 */
[----:B------:R-:W-:Y:S02]  /*5740*/  IMAD.U32 R10, RZ, RZ, UR4 ;  /* 0x00000004ff0a7e24 */ /* 0x000fe4000f8e00ff */
[----:B------:R-:W-:Y:S07]  /*5750*/  LEPC R20, `(.L_x_86) ;  /* 0x000000001014794e */ /* 0x000fee0000000000 */
[----:B--2---:R-:W-:Y:S05]  /*5760*/  CALL.ABS.NOINC R2 ;  /* 0x0000000002007343 */ /* 0x004fea0003c00000 */
.L_x_86:
[----:B------:R-:W-:Y:S05]  /*5770*/  BSYNC.RECONVERGENT B6 ;  /* 0x0000000000067941 */ /* 0x000fea0003800200 */
.L_x_85:
[----:B------:R-:W-:Y:S01]  /*5780*/  ISETP.NE.U32.AND P4, PT, R58, RZ, PT ;  /* 0x000000ff3a00720c */ /* 0x000fe20003f85070 */
[----:B------:R-:W-:Y:S01]  /*5790*/  UISETP.NE.AND UP2, UPT, UR50, URZ, UPT ;  /* 0x000000ff3200728c */ /* 0x000fe2000bf45270 */
[----:B------:R-:W-:Y:S01]  /*57a0*/  ISETP.NE.U32.AND P2, PT, RZ, UR38, PT ;  /* 0x00000026ff007c0c */ /* 0x000fe2000bf45070 */
[----:B------:R-:W-:Y:S01]  /*57b0*/  UISETP.NE.U32.AND UP1, UPT, UR44, URZ, UPT ;  /* 0x000000ff2c00728c */ /* 0x000fe2000bf25070 */
[----:B------:R-:W-:Y:S01]  /*57c0*/  ISETP.NE.AND.EX P4, PT, R59, RZ, PT, P4 ;  /* 0x000000ff3b00720c */ /* 0x000fe20003f85340 */
[----:B------:R-:W-:Y:S01]  /*57d0*/  UPLOP3.LUT UP0, UPT, UPT, UPT, UPT, 0x40, 0x4 ;  /* 0x000000000004789c */ /* 0x000fe20003f0e870 */
[----:B------:R-:W-:Y:S01]  /*57e0*/  ISETP.NE.AND.EX P2, PT, RZ, UR39, PT, P2 ;  /* 0x00000027ff007c0c */ /* 0x000fe2000bf45320 */
[----:B------:R-:W-:Y:S01]  /*57f0*/  UISETP.NE.AND.EX UP1, UPT, UR45, URZ, UPT, UP1 ;  /* 0x000000ff2d00728c */ /* 0x000fe2000bf25310 */
[----:B------:R-:W-:Y:S04]  /*5800*/  PLOP3.LUT P1, PT, PT, PT, UP2, 0x80, 0x8 ;  /* 0x000000000008781c */ /* 0x000fe80003f2f028 */
[----:B------:R-:W-:Y:S06]  /*5810*/  @UP2 UPLOP3.LUT UP0, UPT, UPT, UPT, UP1, 0x80, 0x8 ;  /* 0x000000000008289c */ /* 0x000fec0003f0f010 */
[----:B------:R-:W-:Y:S01]  /*5820*/  PLOP3.LUT P0, PT, PT, PT, UP0, 0x80, 0x8 ;  /* 0x000000000008781c */ /* 0x000fe20003f0f008 */
[----:B------:R-:W-:Y:S01]  /*5830*/  @!UPT UIADD3 URZ, UPT, UPT, URZ, URZ, URZ ;  /* 0x000000fffffff290 */ /* 0x000fe2000fffe0ff */
[----:B------:R-:W-:Y:S11]  /*5840*/  BRA.U !UP1, `(.L_x_88) ;  /* 0x0000000109387547 */ /* 0x000ff6000b800000 */
[----:B------:R-:W-:Y:S01]  /*5850*/  UISETP.NE.U32.AND UP0, UPT, UR38, URZ, UPT ;  /* 0x000000ff2600728c */ /* 0x000fe2000bf05070 */
[----:B------:R-:W-:Y:S02]  /*5860*/  HFMA2 R0, -RZ, RZ, 0, 5.9604644775390625e-08 ;  /* 0x00000001ff007431 */ /* 0x000fe400000001ff */
[----:B------:R-:W-:Y:S01]  /*5870*/  IMAD.MOV.U32 R64, RZ, RZ, 0x1 ;  /* 0x00000001ff407424 */ /* 0x000fe200078e00ff */
[----:B------:R-:W-:Y:S06]  /*5880*/  UISETP.NE.AND.EX UP0, UPT, UR39, URZ, UPT, UP0 ;  /* 0x000000ff2700728c */ /* 0x000fec000bf05300 */
[----:B------:R-:W-:Y:S05]  /*5890*/  PLOP3.LUT P3, PT, PT, PT, UP0, 0x80, 0x8 ;  /* 0x000000000008781c */ /* 0x000fea0003f6f008 */
[----:B------:R-:W1:Y:S01]  /*58a0*/  @UP0 LDCU.64 UR6, c[0x0][0x888] ;  /* 0x00011100ff0607ac */ /* 0x000e620008000a00 */
[----:B------:R-:W-:Y:S07]  /*58b0*/  @UP0 UIMAD UR4, UR36, UR44, URZ ;  /* 0x0000002c240402a4 */ /* 0x000fee000f8e02ff */
[----:B------:R-:W-:Y:S01]  /*58c0*/  @!P3 PRMT R64, R0, 0x7610, R64 ;  /* 0x000076100040b816 */ /* 0x000fe20000000040 */
[----:B-1----:R-:W-:Y:S03]  /*58d0*/  @UP0 UIMAD.WIDE UR6, UR4, 0x4, UR6 ;  /* 0x00000004040608a5 */ /* 0x002fe6000f8e0206 */
[----:B------:R-:W1:Y:S03]  /*58e0*/  @!UP0 LDCU UR4, c[0x0][0x880] ;  /* 0x00011000ff0487ac */ /* 0x000e660008000800 */
[----:B------:R-:W-:Y:S01]  /*58f0*/  IMAD.U32 R2, RZ, RZ, UR6 ;  /* 0x00000006ff027e24 */ /* 0x000fe2000f8e00ff */
[----:B------:R-:W-:Y:S05]  /*5900*/  MOV R3, UR7 ;  /* 0x0000000700037c02 */ /* 0x000fea0008000f00 */
[----:B-----5:R2:W5:Y:S02]  /*5910*/  @P3 LDG.E R35, desc[UR46][R2.64] ;  /* 0x0000002e02233981 */ /* 0x020564000c1e1900 */
[----:B-12---:R-:W-:Y:S02]  /*5920*/  @!P3 IMAD.U32 R35, RZ, RZ, UR4 ;  /* 0x00000004ff23be24 */ /* 0x006fe4000f8e00ff */
.L_x_88:
[----:B------:R-:W-:Y:S05]  /*5930*/  @!P4 BRA `(.L_x_89) ;  /* 0x000000000020c947 */ /* 0x000fea0003800000 */
[----:B------:R-:W-:Y:S04]  /*5940*/  ISETP.NE.U32.AND P3, PT, R56, RZ, PT ;  /* 0x000000ff3800720c */ /* 0x000fe80003f65070 */
[----:B------:R-:W-:Y:S11]  /*5950*/  ISETP.NE.AND.EX P3, PT, R57, RZ, PT, P3 ;  /* 0x000000ff3900720c */ /* 0x000ff60003f65330 */
[----:B------:R-:W-:Y:S02]  /*5960*/  @!UPT UIADD3 URZ, UPT, UPT, URZ, URZ, URZ ;  /* 0x000000fffffff290 */ /* 0x000fe4000fffe0ff */
[----:B------:R-:W1:Y:S01]  /*5970*/  @P3 LDC.64 R2, c[0x0][0x8a8] ;  /* 0x00022a00ff023b82 */ /* 0x000e620000000a00 */
[----:B------:R-:W-:Y:S04]  /*5980*/  @P3 IMAD R0, R58, UR36, RZ ;  /* 0x000000243a003c24 */ /* 0x000fe8000f8e02ff */
[----:B-1----:R-:W-:Y:S05]  /*5990*/  @P3 IMAD.WIDE R2, R0, 0x4, R2 ;  /* 0x0000000400023825 */ /* 0x002fea00078e0202 */
[----:B-----5:R1:W5:Y:S02]  /*59a0*/  @P3 LDG.E R33, desc[UR46][R2.64] ;  /* 0x0000002e02213981 */ /* 0x020364000c1e1900 */
[----:B-1----:R-:W2:Y:S02]  /*59b0*/  @!P3 LDC R33, c[0x0][0x8a0] ;  /* 0x00022800ff21bb82 */ /* 0x002ea40000000800 */
.L_x_89:
[----:B-----5:R-:W-:Y:S01]  /*59c0*/  FSETP.NEU.AND P3, PT, R35, RZ, PT ;  /* 0x000000ff2300720b */ /* 0x020fe20003f6d000 */
[----:B------:R-:W-:Y:S01]  /*59d0*/  IMAD.SHL.U32 R88, R68, 0x4, RZ ;  /* 0x0000000444587824 */ /* 0x000fe200078e00ff */
[----:B------:R-:W-:Y:S01]  /*59e0*/  SEL R4, RZ, 0xffffffff, P2 ;  /* 0xffffffffff047807 */ /* 0x000fe20001000000 */
[----:B------:R-:W-:Y:S01]  /*59f0*/  BSSY B1, `(.L_x_90) ;  /* 0x0000043000017945 */ /* 0x000fe20003800000 */
[----:B------:R-:W-:Y:S01]  /*5a00*/  @P1 LOP3.LUT P2, RZ, R64, 0xff, RZ, 0xc0, !PT ;  /* 0x000000ff40ff1812 */ /* 0x000fe2000784c0ff */
[----:B------:R-:W-:Y:S01]  /*5a10*/  VIADD R83, R88, UR48 ;  /* 0x0000003058537c36 */ /* 0x000fe20008000000 */
[----:B------:R-:W-:Y:S01]  /*5a20*/  @P1 SEL R0, RZ, 0xffffffff, P3 ;  /* 0xffffffffff001807 */ /* 0x000fe20001800000 */
[----:B------:R-:W-:Y:S01]  /*5a30*/  IMAD.MOV.U32 R89, RZ, RZ, 0x1 ;  /* 0x00000001ff597424 */ /* 0x000fe200078e00ff */
[----:B------:R-:W-:Y:S01]  /*5a40*/  LOP3.LUT R74, R74, 0x1, RZ, 0x3c, !PT ;  /* 0x000000014a4a7812 */ /* 0x000fe200078e3cff */
[----:B------:R-:W-:Y:S01]  /*5a50*/  IMAD.MOV.U32 R87, RZ, RZ, RZ ;  /* 0x000000ffff577224 */ /* 0x000fe200078e00ff */
[----:B------:R-:W-:Y:S02]  /*5a60*/  @P0 SEL R0, R4, R0, !P2 ;  /* 0x0000000004000207 */ /* 0x000fe40005000000 */
[----:B------:R-:W-:Y:S02]  /*5a70*/  CS2R R46, SRZ ;  /* 0x00000000002e7805 */ /* 0x000fe4000001ff00 */
[----:B------:R-:W-:Y:S02]  /*5a80*/  LEA R84, R31, UR48, 0x3 ;  /* 0x000000301f547c11 */ /* 0x000fe4000f8e18ff */
[----:B------:R-:W-:Y:S02]  /*5a90*/  CS2R R44, SRZ ;  /* 0x00000000002c7805 */ /* 0x000fe4000001ff00 */
[----:B------:R-:W-:Y:S02]  /*5aa0*/  @P1 LOP3.LUT R0, R0, 0x1, RZ, 0xc0, !PT ;  /* 0x0000000100001812 */ /* 0x000fe400078ec0ff */
[----:B------:R-:W-:Y:S02]  /*5ab0*/  CS2R R42, SRZ ;  /* 0x00000000002a7805 */ /* 0x000fe4000001ff00 */
[----:B------:R-:W-:Y:S02]  /*5ac0*/  SHF.L.U32 R2, R73, 0x1f, RZ ;  /* 0x0000001f49027819 */ /* 0x000fe400000006ff */
[----:B------:R-:W-:Y:S02]  /*5ad0*/  CS2R R40, SRZ ;  /* 0x0000000000287805 */ /* 0x000fe4000001ff00 */
[----:B------:R-:W-:Y:S02]  /*5ae0*/  ISETP.NE.U32.OR P6, PT, R0, 0x1, !P1 ;  /* 0x000000010000780c */ /* 0x000fe40004fc5470 */
[----:B------:R-:W-:Y:S02]  /*5af0*/  CS2R R50, SRZ ;  /* 0x0000000000327805 */ /* 0x000fe4000001ff00 */
[----:B------:R-:W-:Y:S02]  /*5b00*/  PLOP3.LUT P2, PT, PT, PT, UP1, 0x80, 0x8 ;  /* 0x000000000008781c */ /* 0x000fe40003f4f018 */
[----:B------:R-:W-:Y:S02]  /*5b10*/  CS2R R48, SRZ ;  /* 0x0000000000307805 */ /* 0x000fe4000001ff00 */
[----:B------:R-:W-:Y:S02]  /*5b20*/  LEA.HI R34, R31, R31, RZ, 0x1 ;  /* 0x0000001f1f227211 */ /* 0x000fe400078f08ff */
[----:B------:R-:W-:Y:S02]  /*5b30*/  CS2R R54, SRZ ;  /* 0x0000000000367805 */ /* 0x000fe4000001ff00 */
[----:B------:R-:W-:Y:S02]  /*5b40*/  LOP3.LUT P4, R79, R64, 0xff, RZ, 0xc0, !PT ;  /* 0x000000ff404f7812 */ /* 0x000fe4000788c0ff */
[----:B------:R-:W-:Y:S02]  /*5b50*/  CS2R R52, SRZ ;  /* 0x0000000000347805 */ /* 0x000fe4000001ff00 */
[----:B------:R-:W-:Y:S01]  /*5b60*/  SEL R3, RZ, 0xffffffff, P3 ;  /* 0xffffffffff037807 */ /* 0x000fe20001800000 */
[----:B------:R-:W-:Y:S01]  /*5b70*/  VIADD R85, R83, 0x400 ;  /* 0x0000040053557836 */ /* 0x000fe20000000000 */
[----:B------:R-:W-:Y:S01]  /*5b80*/  P2R R81, PR, RZ, 0x40 ;  /* 0x00000040ff517803 */ /* 0x000fe20000000000 */
[----:B------:R-:W-:Y:S01]  /*5b90*/  IMAD.IADD R82, R75, 0x1, R83 ;  /* 0x000000014b527824 */ /* 0x000fe200078e0253 */
[----:B------:R-:W-:Y:S02]  /*5ba0*/  @P6 SHF.L.U32 R0, R74, 0x1f, RZ ;  /* 0x0000001f4a006819 */ /* 0x000fe400000006ff */
[----:B------:R-:W-:Y:S02]  /*5bb0*/  @P2 SEL R3, R4, R3, !P4 ;  /* 0x0000000304032207 */ /* 0x000fe40006000000 */
[----:B------:R1:W3:Y:S02]  /*5bc0*/  @P6 SYNCS.PHASECHK.TRANS64.TRYWAIT P1, [UR48+0x40], R0 ;  /* 0x00004000ff0065a7 */ /* 0x0002e40008021130 */
[----:B------:R-:W-:Y:S04]  /*5bd0*/  LOP3.LUT R3, R3, 0x1, RZ, 0xc0, !PT ;  /* 0x0000000103037812 */ /* 0x000fe800078ec0ff */
[----:B------:R-:W-:Y:S04]  /*5be0*/  ISETP.NE.U32.AND P5, PT, R3, 0x1, PT ;  /* 0x000000010300780c */ /* 0x000fe80003fa5070 */
[----:B------:R-:W-:Y:S01]  /*5bf0*/  P2R R90, PR, RZ, 0x20 ;  /* 0x00000020ff5a7803 */ /* 0x000fe20000000000 */
[----:B------:R4:W2:Y:S01]  /*5c00*/  SYNCS.PHASECHK.TRANS64.TRYWAIT P0, [R84+URZ+0xb0], R2 ;  /* 0x0000b002540075a7 */ /* 0x0008a200080011ff */
[C---:B-1----:R-:W-:Y:S01]  /*5c10*/  IMAD.SHL.U32 R0, R34.reuse, 0x40, RZ ;  /* 0x0000004022007824 */ /* 0x042fe200078e00ff */
[----:B------:R-:W-:Y:S04]  /*5c20*/  LOP3.LUT R34, R34, 0xffe, RZ, 0xc0, !PT ;  /* 0x00000ffe22227812 */ /* 0x000fe800078ec0ff */
[----:B------:R-:W-:Y:S01]  /*5c30*/  LOP3.LUT R0, R0, 0xffffff80, RZ, 0xc0, !PT ;  /* 0xffffff8000007812 */ /* 0x000fe200078ec0ff */
[----:B------:R-:W-:Y:S04]  /*5c40*/  IMAD.IADD R34, R31, 0x1, -R34 ;  /* 0x000000011f227824 */ /* 0x000fe800078e0a22 */
[----:B------:R-:W-:Y:S04]  /*5c50*/  IMAD.IADD R0, R32, 0x1, R0 ;  /* 0x0000000120007824 */ /* 0x000fe800078e0200 */
[----:B------:R-:W-:Y:S01]  /*5c60*/  IMAD R34, R34, 0x100000, R0 ;  /* 0x0010000022227824 */ /* 0x000fe200078e0200 */
[----:B---3--:R-:W-:Y:S01]  /*5c70*/  @P6 SEL R89, RZ, 0x1, !P1 ;  /* 0x00000001ff596807 */ /* 0x008fe20004800000 */
[----:B----4-:R-:W-:Y:S06]  /*5c80*/  @!P6 BRA `(.L_x_91) ;  /* 0x000000000064e947 */ /* 0x010fec0003800000 */
[----:B------:R-:W-:Y:S01]  /*5c90*/  @P5 IMAD R5, R76, 0x4, R85 ;  /* 0x000000044c055824 */ /* 0x000fe200078e0255 */
[----:B------:R-:W-:Y:S01]  /*5ca0*/  ISETP.NE.AND P1, PT, R89, RZ, PT ;  /* 0x000000ff5900720c */ /* 0x000fe20003f25270 */
[----:B------:R-:W-:Y:S01]  /*5cb0*/  IMAD.MOV.U32 R46, RZ, RZ, RZ ;  /* 0x000000ffff2e7224 */ /* 0x000fe200078e00ff */
[----:B------:R-:W-:Y:S01]  /*5cc0*/  BSSY B0, `(.L_x_92) ;  /* 0x000000d000007945 */ /* 0x000fe20003800000 */
[----:B------:R-:W-:Y:S01]  /*5cd0*/  @P5 IMAD.IADD R4, R75, 0x1, R5 ;  /* 0x000000014b045824 */ /* 0x000fe200078e0205 */
[----:B------:R-:W-:Y:S02]  /*5ce0*/  CS2R R42, SRZ ;  /* 0x00000000002a7805 */ /* 0x000fe4000001ff00 */
[----:B------:R-:W-:Y:S02]  /*5cf0*/  CS2R R40, SRZ ;  /* 0x0000000000287805 */ /* 0x000fe4000001ff00 */
[----:B------:R-:W-:Y:S02]  /*5d00*/  CS2R R44, SRZ ;  /* 0x00000000002c7805 */ /* 0x000fe4000001ff00 */
[----:B------:R-:W-:Y:S02]  /*5d10*/  CS2R R54, SRZ ;  /* 0x0000000000367805 */ /* 0x000fe4000001ff00 */
[----:B------:R-:W-:Y:S02]  /*5d20*/  CS2R R52, SRZ ;  /* 0x0000000000347805 */ /* 0x000fe4000001ff00 */
[----:B------:R-:W-:Y:S02]  /*5d30*/  CS2R R50, SRZ ;  /* 0x0000000000327805 */ /* 0x000fe4000001ff00 */
[----:B------:R-:W-:Y:S01]  /*5d40*/  CS2R R48, SRZ ;  /* 0x0000000000307805 */ /* 0x000fe2000001ff00 */
[----:B------:R-:W-:Y:S06]  /*5d50*/  @P1 BRA `(.L_x_93) ;  /* 0x00000000000c1947 */ /* 0x000fec0003800000 */
[----:B------:R-:W-:Y:S04]  /*5d60*/  SHF.L.U32 R3, R74, 0x1f, RZ ;  /* 0x0000001f4a037819 */ /* 0x000fe800000006ff */
[----:B------:R-:W1:Y:S02]  /*5d70*/  SYNCS.PHASECHK.TRANS64.TRYWAIT P1, [UR48+0x40], R3 ;  /* 0x00004003ff0075a7 */ /* 0x000e640008021130 */
[----:B-1----:R-:W-:Y:S05]  /*5d80*/  @!P1 BRA `(.L_x_94) ;  /* 0x0000003000809947 */ /* 0x002fea0003800000 */
.L_x_93:
[----:B------:R-:W-:Y:S05]  /*5d90*/  BSYNC B0 ;  /* 0x0000000000007941 */ /* 0x000fea0003800000 */
.L_x_92:
[----:B------:R-:W-:Y:S01]  /*5da0*/  ISETP.NE.AND P1, PT, R90, RZ, PT ;  /* 0x000000ff5a00720c */ /* 0x000fe20003f25270 */
[----:B------:R-:W-:Y:S11]  /*5db0*/  HFMA2 R87, -RZ, RZ, 0, 5.9604644775390625e-08 ;  /* 0x00000001ff577431 */ /* 0x000ff600000001ff */
[----:B------:R-:W-:Y:S01]  /*5dc0*/  @!UPT UIADD3 URZ, UPT, UPT, URZ, URZ, URZ ;  /* 0x000000fffffff290 */ /* 0x000fe2000fffe0ff */
[----:B------:R-:W-:Y:S05]  /*5dd0*/  @P1 WARPSYNC.ALL ;  /* 0x0000000000001948 */ /* 0x000fea0003800000 */
[----:B------:R3:W4:Y:S04]  /*5de0*/  @P1 LDSM.16.M88.4 R40, [R5] ;  /* 0x000000000528183b */ /* 0x0007280000000200 */
[----:B------:R3:W1:Y:S04]  /*5df0*/  @P1 LDSM.16.M88.4 R44, [R4] ;  /* 0x00000000042c183b */ /* 0x0006680000000200 */
[----:B------:R3:W1:Y:S04]  /*5e00*/  @P1 LDSM.16.M88.4 R52, [R88+UR48+0x400] ;  /* 0x000400305834183b */ /* 0x0006680008000200 */
[----:B------:R3:W1:Y:S02]  /*5e10*/  @P1 LDSM.16.M88.4 R48, [R82+0x400] ;  /* 0x000400005230183b */ /* 0x0006640000000200 */
.L_x_91:
[----:B------:R-:W-:Y:S05]  /*5e20*/  BSYNC B1 ;  /* 0x0000000000017941 */ /* 0x000fea0003800000 */
.L_x_90:
[----:B-1----:R-:W-:Y:S04]  /*5e30*/  SHF.R.U32.HI R0, RZ, 0x15, R34 ;  /* 0x00000015ff007819 */ /* 0x002fe80000011622 */
[----:B------:R-:W-:Y:S01]  /*5e40*/  LOP3.LUT P1, RZ, R0, 0x3, R69, 0x48, !PT ;  /* 0x0000000300ff7812 */ /* 0x000fe20007824845 */
[----:B------:R-:W-:Y:S01]  /*5e50*/  @!UPT UIADD3 URZ, UPT, UPT, URZ, URZ, URZ ;  /* 0x000000fffffff290 */ /* 0x000fe2000fffe0ff */
[----:B--2---:R-:W-:Y:S11]  /*5e60*/  @P0 BRA `(.L_x_95) ;  /* 0x0000000000080947 */ /* 0x004ff60003800000 */
[----:B------:R-:W1:Y:S02]  /*5e70*/  SYNCS.PHASECHK.TRANS64.TRYWAIT P0, [R84+URZ+0xb0], R2 ;  /* 0x0000b002540075a7 */ /* 0x000e6400080011ff */
[----:B-1----:R-:W-:Y:S05]  /*5e80*/  @!P0 BRA `(.L_x_96) ;  /* 0x0000003000588947 */ /* 0x002fea0003800000 */
.L_x_95:
[----:B------:R-:W-:Y:S05]  /*5e90*/  @!P1 BRA `(.L_x_97) ;  /* 0x0000000000409947 */ /* 0x000fea0003800000 */
[----:B------:R-:W3:Y:S01]  /*5ea0*/  LDCU.64 UR8, c[0x4][0x70] ;  /* 0x01000e00ff0877ac */ /* 0x000ee20008000a00 */
[----:B------:R-:W-:Y:S01]  /*5eb0*/  MOV R3, 0x0 ;  /* 0x0000000000037802 */ /* 0x000fe20000000f00 */
[----:B------:R-:W-:Y:S02]  /*5ec0*/  HFMA2 R12, -RZ, RZ, 0, 5.9604644775390625e-08 ;  /* 0x00000001ff0c7431 */ /* 0x000fe400000001ff */
[----:B------:R-:W-:Y:S02]  /*5ed0*/  IMAD.MOV.U32 R8, RZ, RZ, 0x192 ;  /* 0x00000192ff087424 */ /* 0x000fe400078e00ff */
[----:B------:R-:W-:Y:S01]  /*5ee0*/  IMAD.MOV.U32 R13, RZ, RZ, RZ ;  /* 0x000000ffff0d7224 */ /* 0x000fe200078e00ff */
[----:B------:R-:W2:Y:S01]  /*5ef0*/  LDCU.64 UR6, c[0x4][0x78] ;  /* 0x01000f00ff0677ac */ /* 0x000ea20008000a00 */
[----:B-1----:R-:W1:Y:S01]  /*5f00*/  LDC.64 R2, c[0x4][R3] ;  /* 0x0100000003027b82 */ /* 0x002e620000000a00 */
[----:B------:R-:W5:Y:S01]  /*5f10*/  LDCU.64 UR4, c[0x4][0x10] ;  /* 0x01000200ff0477ac */ /* 0x000f620008000a00 */
[----:B---3--:R-:W-:Y:S01]  /*5f20*/  MOV R5, UR9 ;  /* 0x0000000900057c02 */ /* 0x008fe20008000f00 */
[----:B------:R-:W-:Y:S01]  /*5f30*/  IMAD.U32 R4, RZ, RZ, UR8 ;  /* 0x00000008ff047e24 */ /* 0x000fe2000f8e00ff */
[----:B--2---:R-:W-:Y:S01]  /*5f40*/  MOV R7, UR7 ;  /* 0x0000000700077c02 */ /* 0x004fe20008000f00 */
[----:B------:R-:W-:Y:S01]  /*5f50*/  IMAD.U32 R6, RZ, RZ, UR6 ;  /* 0x00000006ff067e24 */ /* 0x000fe2000f8e00ff */
[----:B-----5:R-:W-:Y:S01]  /*5f60*/  MOV R11, UR5 ;  /* 0x00000005000b7c02 */ /* 0x020fe20008000f00 */
[----:B------:R-:W-:Y:S02]  /*5f70*/  IMAD.U32 R10, RZ, RZ, UR4 ;  /* 0x00000004ff0a7e24 */ /* 0x000fe4000f8e00ff */
[----:B------:R-:W-:Y:S07]  /*5f80*/  LEPC R20, `(.L_x_97) ;  /* 0x000000001014794e */ /* 0x000fee0000000000 */
[----:B-1--4-:R-:W-:Y:S05]  /*5f90*/  CALL.ABS.NOINC R2 ;  /* 0x0000000002007343 */ /* 0x012fea0003c00000 */
.L_x_97:
[----:B------:R-:W-:Y:S01]  /*5fa0*/  LOP3.LUT R20, R52, 0xffffe000, RZ, 0xc0, !PT ;  /* 0xffffe00034147812 */ /* 0x000fe200078ec0ff */
[----:B------:R-:W-:Y:S05]  /*5fb0*/  WARPSYNC.ALL ;  /* 0x0000000000007948 */ /* 0x000fea0003800000 */
[----:B------:R-:W-:Y:S01]  /*5fc0*/  R2UR UR4, R34 ;  /* 0x00000000220472ca */ /* 0x000fe200000e0000 */
[----:B------:R-:W-:Y:S01]  /*5fd0*/  IMAD.SHL.U32 R91, R76, 0x4, RZ ;  /* 0x000000044c5b7824 */ /* 0x000fe200078e00ff */
[----:B------:R-:W-:Y:S01]  /*5fe0*/  LOP3.LUT R21, R53, 0xffffe000, RZ, 0xc0, !PT ;  /* 0xffffe00035157812 */ /* 0x000fe200078ec0ff */
[----:B------:R-:W-:Y:S01]  /*5ff0*/  BSSY.RECONVERGENT B0, `(.L_x_98) ;  /* 0x0000059000007945 */ /* 0x000fe20003800200 */
[----:B------:R-:W-:Y:S02]  /*6000*/  ISETP.NE.AND P0, PT, R77, RZ, PT ;  /* 0x000000ff4d00720c */ /* 0x000fe40003f05270 */
[----:B------:R-:W-:Y:S05]  /*6010*/  IADD3 R85, PT, PT, R85, R91, RZ ;  /* 0x0000005b55557210 */ /* 0x000fea0007ffe0ff */
[----:B------:R-:W-:Y:S02]  /*6020*/  IMAD.IADD R86, R75, 0x1, R85 ;  /* 0x000000014b567824 */ /* 0x000fe400078e0255 */
[----:B---3--:R-:W2:Y:S02]  /*6030*/  LDTM.16dp128bit.x8 R4, tmem[UR4] ;  /* 0x00000004000479ee */ /* 0x008ea40008180000 */
[C---:B--2---:R-:W-:Y:S01]  /*6040*/  FMUL R0, R33.reuse, R4 ;  /* 0x0000000421007220 */ /* 0x044fe20000400000 */
[C---:B-1----:R-:W-:Y:S01]  /*6050*/  FMUL R2, R33.reuse, R5 ;  /* 0x0000000521027220 */ /* 0x042fe20000400000 */
[C---:B------:R-:W-:Y:S01]  /*6060*/  FMUL R3, R33.reuse, R6 ;  /* 0x0000000621037220 */ /* 0x040fe20000400000 */
[----:B------:R-:W-:Y:S01]  /*6070*/  FMUL R4, R33, R8 ;  /* 0x0000000821047220 */ /* 0x000fe20000400000 */
[C---:B------:R-:W-:Y:S01]  /*6080*/  FFMA R36, R35.reuse, R20, R0 ;  /* 0x0000001423247223 */ /* 0x040fe20000000000 */
[----:B------:R-:W-:Y:S01]  /*6090*/  LOP3.LUT R0, R54, 0xffffe000, RZ, 0xc0, !PT ;  /* 0xffffe00036007812 */ /* 0x000fe200078ec0ff */
[----:B------:R-:W-:Y:S01]  /*60a0*/  FFMA R37, R35, R21, R2 ;  /* 0x0000001523257223 */ /* 0x000fe20000000002 */
[----:B------:R-:W-:Y:S01]  /*60b0*/  LOP3.LUT R2, R55, 0xffffe000, RZ, 0xc0, !PT ;  /* 0xffffe00037027812 */ /* 0x000fe200078ec0ff */
[C---:B------:R-:W-:Y:S01]  /*60c0*/  FMUL R5, R33.reuse, R9 ;  /* 0x0000000921057220 */ /* 0x040fe20000400000 */
[----:B------:R-:W-:Y:S01]  /*60d0*/  F2FP.TF32.F32.PACK_B R36, R36 ;  /* 0x00000024ff24723e */ /* 0x000fe200024050ff */
[C---:B------:R-:W-:Y:S01]  /*60e0*/  FMUL R8, R33.reuse, R12 ;  /* 0x0000000c21087220 */ /* 0x040fe20000400000 */
[----:B------:R-:W-:Y:S01]  /*60f0*/  F2FP.TF32.F32.PACK_B R37, R37 ;  /* 0x00000025ff25723e */ /* 0x000fe200024050ff */
[C---:B------:R-:W-:Y:S01]  /*6100*/  FMUL R9, R33.reuse, R13 ;  /* 0x0000000d21097220 */ /* 0x040fe20000400000 */
[C---:B------:R-:W-:Y:S01]  /*6110*/  FMUL R12, R33.reuse, R16 ;  /* 0x00000010210c7220 */ /* 0x040fe20000400000 */
[----:B------:R-:W-:Y:S01]  /*6120*/  LOP3.LUT R16, R48, 0xffffe000, RZ, 0xc0, !PT ;  /* 0xffffe00030107812 */ /* 0x000fe200078ec0ff */
[C---:B------:R-:W-:Y:S01]  /*6130*/  FMUL R7, R33.reuse, R7 ;  /* 0x0000000721077220 */ /* 0x040fe20000400000 */
[----:B------:R-:W-:Y:S01]  /*6140*/  FMUL R13, R33, R17 ;  /* 0x00000011210d7220 */ /* 0x000fe20000400000 */
[----:B------:R-:W-:Y:S01]  /*6150*/  LOP3.LUT R17, R49, 0xffffe000, RZ, 0xc0, !PT ;  /* 0xffffe00031117812 */ /* 0x000fe200078ec0ff */
[----:B------:R-:W-:Y:S01]  /*6160*/  FFMA R38, R35, R0, R3 ;  /* 0x0000000023267223 */ /* 0x000fe20000000003 */
[----:B------:R-:W-:Y:S01]  /*6170*/  LOP3.LUT R0, R50, 0xffffe000, RZ, 0xc0, !PT ;  /* 0xffffe00032007812 */ /* 0x000fe200078ec0ff */
[----:B------:R-:W-:Y:S01]  /*6180*/  FMUL R6, R33, R10 ;  /* 0x0000000a21067220 */ /* 0x000fe20000400000 */
[----:B----4-:R-:W-:Y:S01]  /*6190*/  LOP3.LUT R3, R41, 0xffffe000, RZ, 0xc0, !PT ;  /* 0xffffe00029037812 */ /* 0x010fe200078ec0ff */
[----:B------:R-:W-:Y:S01]  /*61a0*/  FFMA R39, R35, R2, R7 ;  /* 0x0000000223277223 */ /* 0x000fe20000000007 */
[----:B------:R-:W-:Y:S01]  /*61b0*/  LOP3.LUT R2, R51, 0xffffe000, RZ, 0xc0, !PT ;  /* 0xffffe00033027812 */ /* 0x000fe200078ec0ff */
[C---:B------:R-:W-:Y:S01]  /*61c0*/  FFMA R4, R35.reuse, R16, R4 ;  /* 0x0000001023047223 */ /* 0x040fe20000000004 */
[----:B------:R-:W-:Y:S01]  /*61d0*/  LOP3.LUT R16, R42, 0xffffe000, RZ, 0xc0, !PT ;  /* 0xffffe0002a107812 */ /* 0x000fe200078ec0ff */
[C---:B------:R-:W-:Y:S01]  /*61e0*/  FFMA R5, R35.reuse, R17, R5 ;  /* 0x0000001123057223 */ /* 0x040fe20000000005 */
[----:B------:R-:W-:Y:S01]  /*61f0*/  F2FP.TF32.F32.PACK_B R38, R38 ;  /* 0x00000026ff26723e */ /* 0x000fe200024050ff */
[----:B------:R-:W-:Y:S01]  /*6200*/  FFMA R6, R35, R0, R6 ;  /* 0x0000000023067223 */ /* 0x000fe20000000006 */
[----:B------:R-:W-:Y:S01]  /*6210*/  LOP3.LUT R0, R40, 0xffffe000, RZ, 0xc0, !PT ;  /* 0xffffe00028007812 */ /* 0x000fe200078ec0ff */
[C---:B------:R-:W-:Y:S01]  /*6220*/  FMUL R11, R33.reuse, R11 ;  /* 0x0000000b210b7220 */ /* 0x040fe20000400000 */
[----:B------:R-:W-:Y:S01]  /*6230*/  F2FP.TF32.F32.PACK_B R39, R39 ;  /* 0x00000027ff27723e */ /* 0x000fe200024050ff */
[----:B------:R-:W-:Y:S01]  /*6240*/  FMUL R10, R33, R14 ;  /* 0x0000000e210a7220 */ /* 0x000fe20000400000 */
[----:B------:R-:W-:Y:S01]  /*6250*/  F2FP.TF32.F32.PACK_B R4, R4 ;  /* 0x00000004ff04723e */ /* 0x000fe200024050ff */
[----:B------:R-:W-:Y:S01]  /*6260*/  FFMA R7, R35, R2, R11 ;  /* 0x0000000223077223 */ /* 0x000fe2000000000b */
[----:B------:R-:W-:Y:S01]  /*6270*/  LOP3.LUT R2, R43, 0xffffe000, RZ, 0xc0, !PT ;  /* 0xffffe0002b027812 */ /* 0x000fe200078ec0ff */
[----:B------:R-:W-:Y:S01]  /*6280*/  FFMA R8, R35, R0, R8 ;  /* 0x0000000023087223 */ /* 0x000fe20000000008 */
[----:B------:R-:W-:Y:S01]  /*6290*/  LOP3.LUT R0, R44, 0xffffe000, RZ, 0xc0, !PT ;  /* 0xffffe0002c007812 */ /* 0x000fe200078ec0ff */
[----:B------:R1:W-:Y:S01]  /*62a0*/  STSM.16.M88.4 [R83+0x400], R36 ;  /* 0x0004002453007844 */ /* 0x0003e20000000200 */
[----:B------:R-:W-:Y:S01]  /*62b0*/  F2FP.TF32.F32.PACK_B R5, R5 ;  /* 0x00000005ff05723e */ /* 0x000fe200024050ff */
[----:B------:R-:W-:Y:S01]  /*62c0*/  FMUL R15, R33, R15 ;  /* 0x0000000f210f7220 */ /* 0x000fe20000400000 */
[----:B------:R-:W-:Y:S01]  /*62d0*/  F2FP.TF32.F32.PACK_B R6, R6 ;  /* 0x00000006ff06723e */ /* 0x000fe200024050ff */
[C---:B------:R-:W-:Y:S01]  /*62e0*/  FFMA R9, R35.reuse, R3, R9 ;  /* 0x0000000323097223 */ /* 0x040fe20000000009 */
[C---:B------:R-:W-:Y:S01]  /*62f0*/  FFMA R10, R35.reuse, R16, R10 ;  /* 0x00000010230a7223 */ /* 0x040fe2000000000a */
[----:B------:R-:W-:Y:S01]  /*6300*/  FFMA R11, R35, R2, R15 ;  /* 0x00000002230b7223 */ /* 0x000fe2000000000f */
[----:B------:R-:W-:Y:S01]  /*6310*/  LOP3.LUT R2, R45, 0xffffe000, RZ, 0xc0, !PT ;  /* 0xffffe0002d027812 */ /* 0x000fe200078ec0ff */
[----:B------:R-:W-:Y:S01]  /*6320*/  FFMA R12, R35, R0, R12 ;  /* 0x00000000230c7223 */ /* 0x000fe2000000000c */
[----:B------:R-:W-:Y:S01]  /*6330*/  LOP3.LUT R3, R46, 0xffffe000, RZ, 0xc0, !PT ;  /* 0xffffe0002e037812 */ /* 0x000fe200078ec0ff */
[----:B------:R-:W-:Y:S01]  /*6340*/  FMUL R14, R33, R18 ;  /* 0x00000012210e7220 */ /* 0x000fe20000400000 */
[----:B------:R-:W-:Y:S01]  /*6350*/  LOP3.LUT R0, R47, 0xffffe000, RZ, 0xc0, !PT ;  /* 0xffffe0002f007812 */ /* 0x000fe200078ec0ff */
[----:B------:R-:W-:Y:S01]  /*6360*/  FMUL R19, R33, R19 ;  /* 0x0000001321137220 */ /* 0x000fe20000400000 */
[----:B------:R-:W-:Y:S01]  /*6370*/  F2FP.TF32.F32.PACK_B R7, R7 ;  /* 0x00000007ff07723e */ /* 0x000fe200024050ff */
[C---:B------:R-:W-:Y:S01]  /*6380*/  FFMA R13, R35.reuse, R2, R13 ;  /* 0x00000002230d7223 */ /* 0x040fe2000000000d */
[C---:B------:R-:W-:Y:S01]  /*6390*/  FFMA R14, R35.reuse, R3, R14 ;  /* 0x00000003230e7223 */ /* 0x040fe2000000000e */
[----:B------:R-:W-:Y:S01]  /*63a0*/  FFMA R15, R35, R0, R19 ;  /* 0x00000000230f7223 */ /* 0x000fe20000000013 */
[----:B------:R-:W-:Y:S01]  /*63b0*/  F2FP.TF32.F32.PACK_B R8, R8 ;  /* 0x00000008ff08723e */ /* 0x000fe200024050ff */
[----:B------:R1:W-:Y:S01]  /*63c0*/  STSM.16.M88.4 [R82+0x400], R4 ;  /* 0x0004000452007844 */ /* 0x0003e20000000200 */
[----:B------:R-:W-:Y:S02]  /*63d0*/  F2FP.TF32.F32.PACK_B R9, R9 ;  /* 0x00000009ff09723e */ /* 0x000fe400024050ff */
[----:B------:R-:W-:Y:S02]  /*63e0*/  F2FP.TF32.F32.PACK_B R10, R10 ;  /* 0x0000000aff0a723e */ /* 0x000fe400024050ff */
[----:B------:R-:W-:Y:S02]  /*63f0*/  F2FP.TF32.F32.PACK_B R11, R11 ;  /* 0x0000000bff0b723e */ /* 0x000fe400024050ff */
[----:B------:R-:W-:Y:S02]  /*6400*/  F2FP.TF32.F32.PACK_B R12, R12 ;  /* 0x0000000cff0c723e */ /* 0x000fe400024050ff */
[----:B------:R-:W-:Y:S01]  /*6410*/  F2FP.TF32.F32.PACK_B R13, R13 ;  /* 0x0000000dff0d723e */ /* 0x000fe200024050ff */
[----:B------:R1:W-:Y:S01]  /*6420*/  STSM.16.M88.4 [R85], R8 ;  /* 0x0000000855007844 */ /* 0x0003e20000000200 */
[----:B------:R-:W-:Y:S02]  /*6430*/  F2FP.TF32.F32.PACK_B R14, R14 ;  /* 0x0000000eff0e723e */ /* 0x000fe400024050ff */
[----:B------:R-:W-:Y:S05]  /*6440*/  F2FP.TF32.F32.PACK_B R15, R15 ;  /* 0x0000000fff0f723e */ /* 0x000fea00024050ff */
[----:B------:R1:W-:Y:S01]  /*6450*/  STSM.16.M88.4 [R86], R12 ;  /* 0x0000000c56007844 */ /* 0x0003e20000000200 */
[----:B------:R-:W-:Y:S01]  /*6460*/  @!PT LDS RZ, [RZ] ;  /* 0x00000000fffff984 */ /* 0x000fe20000000800 */
[----:B------:R-:W-:Y:S01]  /*6470*/  @!PT LDS RZ, [RZ] ;  /* 0x00000000fffff984 */ /* 0x000fe20000000800 */
[----:B------:R-:W-:Y:S01]  /*6480*/  @!PT LDS RZ, [RZ] ;  /* 0x00000000fffff984 */ /* 0x000fe20000000800 */
[----:B------:R-:W-:Y:S01]  /*6490*/  @!PT LDS RZ, [RZ] ;  /* 0x00000000fffff984 */ /* 0x000fe20000000800 */
[----:B------:R2:W-:Y:S07]  /*64a0*/  MEMBAR.ALL.CTA ;  /* 0x0000000000007992 */ /* 0x0005ee0000008000 */
[----:B--2---:R-:W2:Y:S02]  /*64b0*/  FENCE.VIEW.ASYNC.S ;  /* 0x00000000000073c6 */ /* 0x004ea40000000000 */
[----:B--2---:R-:W-:Y:S06]  /*64c0*/  BAR.SYNC.DEFER_BLOCKING 0x1, 0x80 ;  /* 0x0042000000007b1d */ /* 0x004fec0000010000 */
[----:B------:R-:W-:Y:S05]  /*64d0*/  @P0 BRA `(.L_x_99) ;  /* 0x0000000000280947 */ /* 0x000fea0003800000 */
[----:B------:R-:W-:Y:S02]  /*64e0*/  UIADD3 UR4, UPT, UPT, UR48, 0x400, URZ ;  /* 0x0000040030047890 */ /* 0x000fe4000fffe0ff */
[----:B------:R-:W-:Y:S01]  /*64f0*/  UIADD3 UR6, UP0, UPT, UR52, 0x680, URZ ;  /* 0x0000068034067890 */ /* 0x000fe2000ff1e0ff */
[----:B------:R-:W-:Y:S03]  /*6500*/  UMOV UR43, UR36 ;  /* 0x00000024002b7c82 */ /* 0x000fe60008000000 */
[----:B------:R-:W-:Y:S01]  /*6510*/  MOV R70, UR4 ;  /* 0x0000000400467c02 */ /* 0x000fe20008000f00 */
[----:B------:R-:W-:Y:S03]  /*6520*/  UIADD3.X UR7, UPT, UPT, URZ, UR53, URZ, UP0, !UPT ;  /* 0x00000035ff077290 */ /* 0x000fe600087fe4ff */
[----:B------:R-:W-:Y:S11]  /*6530*/  R2UR UR40, R70 ;  /* 0x00000000462872ca */ /* 0x000ff600000e0000 */
[----:B------:R-:W-:Y:S02]  /*6540*/  @!UPT UIADD3 URZ, UPT, UPT, URZ, URZ, URZ ;  /* 0x000000fffffff290 */ /* 0x000fe4000fffe0ff */
[----:B------:R2:W-:Y:S01]  /*6550*/  UTMASTG.3D [UR40], [UR6] ;  /* 0x00000028060073b5 */ /* 0x0005e20008010000 */
[----:B------:R0:W-:Y:S01]  /*6560*/  UTMACMDFLUSH ;  /* 0x00000000000079b7 */ /* 0x0001e20000000000 */
[----:B--2---:R-:W-:Y:S04]  /*6570*/  DEPBAR.LE SB0, 0x1 ;  /* 0x000080400000791a */ /* 0x004fe80000000000 */
.L_x_99:
[----:B------:R-:W-:Y:S05]  /*6580*/  BSYNC.RECONVERGENT B0 ;  /* 0x0000000000007941 */ /* 0x000fea0003800200 */
.L_x_98:
[----:B------:R-:W-:Y:S01]  /*6590*/  BAR.SYNC.DEFER_BLOCKING 0x1, 0x80 ;  /* 0x0042000000007b1d */ /* 0x000fe20000010000 */
[----:B------:R-:W-:Y:S01]  /*65a0*/  ISETP.NE.AND P1, PT, R81, RZ, PT ;  /* 0x000000ff5100720c */ /* 0x000fe20003f25270 */
[----:B------:R-:W-:Y:S01]  /*65b0*/  UISETP.NE.AND UP0, UPT, UR49, URZ, UPT ;  /* 0x000000ff3100728c */ /* 0x000fe2000bf05270 */
[----:B------:R-:W-:Y:S11]  /*65c0*/  LEA R2, R87, UR48, 0x3 ;  /* 0x0000003057027c11 */ /* 0x000ff6000f8e18ff */
[----:B------:R-:W-:Y:S01]  /*65d0*/  @P1 SHF.L.U32 R3, R74, 0x1f, RZ ;  /* 0x0000001f4a031819 */ /* 0x000fe200000006ff */
[----:B------:R-:W-:Y:S06]  /*65e0*/  BRA.U !UP0, `(.L_x_100) ;  /* 0x0000000108247547 */ /* 0x000fec000b800000 */
[----:B-1----:R-:W-:Y:S01]  /*65f0*/  IMAD.U32 R4, RZ, RZ, UR51 ;  /* 0x00000033ff047e24 */ /* 0x002fe2000f8e00ff */
[----:B------:R-:W-:Y:S01]  /*6600*/  MOV R0, UR37 ;  /* 0x0000002500007c02 */ /* 0x000fe20008000f00 */
[----:B------:R-:W-:Y:S03]  /*6610*/  UIADD3 UR51, UPT, UPT, UR51, 0x1, URZ ;  /* 0x0000000133337890 */ /* 0x000fe6000fffe0ff */
[----:B------:R-:W-:Y:S01]  /*6620*/  @P1 LEA R4, R4, UR48, 0x3 ;  /* 0x0000003004041c11 */ /* 0x000fe2000f8e18ff */
[----:B------:R-:W-:Y:S04]  /*6630*/  UISETP.NE.AND UP0, UPT, UR51, 0x4, UPT ;  /* 0x000000043300788c */ /* 0x000fe8000bf05270 */
[----:B------:R-:W-:Y:S01]  /*6640*/  @P1 VIADD R4, R4, 0x60 ;  /* 0x0000006004041836 */ /* 0x000fe20000000000 */
[----:B------:R-:W-:Y:S04]  /*6650*/  USEL UR51, UR51, URZ, UP0 ;  /* 0x000000ff33337287 */ /* 0x000fe80008000000 */
[----:B------:R-:W-:Y:S04]  /*6660*/  @P1 PRMT R0, R0, 0x654, R4 ;  /* 0x0000065400001816 */ /* 0x000fe80000000004 */
[----:B------:R2:W-:Y:S04]  /*6670*/  @P1 SYNCS.ARRIVE.TRANS64.RED.A1T0 RZ, [R0+URZ], RZ ;  /* 0x000000ff00ff19a7 */ /* 0x0005e800081004ff */
.L_x_100:
[----:B------:R-:W3:Y:S01]  /*6680*/  @P1 SYNCS.PHASECHK.TRANS64.TRYWAIT P0, [R2+URZ+0x40], R3 ;  /* 0x00004003020015a7 */ /* 0x000ee200080011ff */
[----:B------:R-:W-:Y:S01]  /*6690*/  BSSY B1, `(.L_x_101) ;  /* 0x0000017000017945 */ /* 0x000fe20003800000 */
[----:B---3--:R-:W-:Y:S03]  /*66a0*/  @P1 SEL R89, RZ, 0x1, !P0 ;  /* 0x00000001ff591807 */ /* 0x008fe60004000000 */
[----:B------:R-:W-:Y:S05]  /*66b0*/  @!P1 BRA `(.L_x_102) ;  /* 0x0000000000509947 */ /* 0x000fea0003800000 */
[----:B------:R-:W-:Y:S01]  /*66c0*/  ISETP.NE.AND P1, PT, R90, RZ, PT ;  /* 0x000000ff5a00720c */ /* 0x000fe20003f25270 */
[----:B------:R-:W-:Y:S01]  /*66d0*/  BSSY B0, `(.L_x_103) ;  /* 0x000000a000007945 */ /* 0x000fe20003800000 */
[----:B------:R-:W-:Y:S11]  /*66e0*/  ISETP.NE.AND P0, PT, R89, RZ, PT ;  /* 0x000000ff5900720c */ /* 0x000ff60003f05270 */
[----:B-1----:R-:W-:Y:S04]  /*66f0*/  @P1 IMAD R5, R87, 0x2000, R88 ;  /* 0x0000200057051824 */ /* 0x002fe800078e0258 */
[----:B------:R-:W-:Y:S05]  /*6700*/  @P1 VIADD R4, R5, UR48 ;  /* 0x0000003005041c36 */ /* 0x000fea0008000000 */
[----:B------:R-:W-:Y:S01]  /*6710*/  @P1 IADD3 R3, PT, PT, R91, R4, RZ ;  /* 0x000000045b031210 */ /* 0x000fe20007ffe0ff */
[----:B------:R-:W-:Y:S01]  /*6720*/  @P1 IMAD.IADD R4, R75, 0x1, R4 ;  /* 0x000000014b041824 */ /* 0x000fe200078e0204 */
[----:B------:R-:W-:Y:S06]  /*6730*/  @P0 BRA `(.L_x_104) ;  /* 0x00000000000c0947 */ /* 0x000fec0003800000 */
[----:B--2---:R-:W-:Y:S04]  /*6740*/  SHF.L.U32 R0, R74, 0x1f, RZ ;  /* 0x0000001f4a007819 */ /* 0x004fe800000006ff */
[----:B------:R-:W1:Y:S02]  /*6750*/  SYNCS.PHASECHK.TRANS64.TRYWAIT P0, [R2+URZ+0x40], R0 ;  /* 0x00004000020075a7 */ /* 0x000e6400080011ff */
[----:B-1----:R-:W-:Y:S05]  /*6760*/  @!P0 BRA `(.L_x_105) ;  /* 0x0000002800348947 */ /* 0x002fea0003800000 */
.L_x_104:
[----:B------:R-:W-:Y:S05]  /*6770*/  BSYNC B0 ;  /* 0x0000000000007941 */ /* 0x000fea0003800000 */
.L_x_103:
[----:B------:R-:W-:Y:S02]  /*6780*/  ISETP.NE.AND P0, PT, R90, RZ, PT ;  /* 0x000000ff5a00720c */ /* 0x000fe40003f05270 */
[----:B------:R-:W-:Y:S11]  /*6790*/  IADD3 R87, PT, PT, R87, 0x1, RZ ;  /* 0x0000000157577810 */ /* 0x000ff60007ffe0ff */
[----:B-12---:R-:W-:Y:S01]  /*67a0*/  @P0 IMAD.IADD R0, R75, 0x1, R3 ;  /* 0x000000014b000824 */ /* 0x006fe200078e0203 */
[----:B------:R-:W-:Y:S05]  /*67b0*/  @P0 WARPSYNC.ALL ;  /* 0x0000000000000948 */ /* 0x000fea0003800000 */
[----:B------:R3:W4:Y:S04]  /*67c0*/  @P0 LDSM.16.M88.4 R52, [R5+UR48+0x400] ;  /* 0x000400300534083b */ /* 0x0007280008000200 */
[----:B------:R3:W1:Y:S04]  /*67d0*/  @P0 LDSM.16.M88.4 R48, [R4+0x400] ;  /* 0x000400000430083b */ /* 0x0006680000000200 */
[----:B------:R3:W2:Y:S04]  /*67e0*/  @P0 LDSM.16.M88.4 R40, [R3+0x400] ;  /* 0x000400000328083b */ /* 0x0006a80000000200 */
[----:B------:R3:W1:Y:S02]  /*67f0*/  @P0 LDSM.16.M88.4 R44, [R0+0x400] ;  /* 0x00040000002c083b */ /* 0x0006640000000200 */
.L_x_102:
[----:B------:R-:W-:Y:S05]  /*6800*/  BSYNC B1 ;  /* 0x0000000000017941 */ /* 0x000fea0003800000 */
.L_x_101:
[----:B--23--:R-:W-:Y:S05]  /*6810*/  VIADD R0, R34, 0x20 ;  /* 0x0000002022007836 */ /* 0x00cfea0000000000 */
[----:B------:R-:W-:Y:S04]  /*6820*/  SHF.R.U32.HI R0, RZ, 0x15, R0 ;  /* 0x00000015ff007819 */ /* 0x000fe80000011600 */
[----:B------:R-:W-:Y:S11]  /*6830*/  LOP3.LUT P0, RZ, R0, 0x3, R69, 0x48, !PT ;  /* 0x0000000300ff7812 */ /* 0x000ff60007804845 */
[----:B------:R-:W-:Y:S02]  /*6840*/  @!UPT UIADD3 URZ, UPT, UPT, URZ, URZ, URZ ;  /* 0x000000fffffff290 */ /* 0x000fe4000fffe0ff */
[----:B------:R-:W-:Y:S05]  /*6850*/  @!P0 BRA `(.L_x_106) ;  /* 0x0000000000408947 */ /* 0x000fea0003800000 */
[----:B------:R-:W2:Y:S01]  /*6860*/  LDCU.64 UR8, c[0x4][0x70] ;  /* 0x01000e00ff0877ac */ /* 0x000ea20008000a00 */
[----:B------:R-:W-:Y:S01]  /*6870*/  MOV R3, 0x0 ;  /* 0x0000000000037802 */ /* 0x000fe20000000f00 */
[----:B-1----:R-:W-:Y:S02]  /*6880*/  HFMA2 R12, -RZ, RZ, 0, 5.9604644775390625e-08 ;  /* 0x00000001ff0c7431 */ /* 0x002fe400000001ff */
[----:B------:R-:W-:Y:S02]  /*6890*/  IMAD.MOV.U32 R8, RZ, RZ, 0x192 ;  /* 0x00000192ff087424 */ /* 0x000fe400078e00ff */
[----:B------:R-:W-:Y:S01]  /*68a0*/  IMAD.MOV.U32 R13, RZ, RZ, RZ ;  /* 0x000000ffff0d7224 */ /* 0x000fe200078e00ff */
[----:B------:R-:W1:Y:S01]  /*68b0*/  LDCU.64 UR6, c[0x4][0x78] ;  /* 0x01000f00ff0677ac */ /* 0x000e620008000a00 */
[----:B------:R-:W3:Y:S01]  /*68c0*/  LDC.64 R2, c[0x4][R3] ;  /* 0x0100000003027b82 */ /* 0x000ee20000000a00 */
[----:B------:R-:W5:Y:S01]  /*68d0*/  LDCU.64 UR4, c[0x4][0x10] ;  /* 0x01000200ff0477ac */ /* 0x000f620008000a00 */
[----:B--2---:R-:W-:Y:S01]  /*68e0*/  MOV R5, UR9 ;  /* 0x0000000900057c02 */ /* 0x004fe20008000f00 */
[----:B------:R-:W-:Y:S01]  /*68f0*/  IMAD.U32 R4, RZ, RZ, UR8 ;  /* 0x00000008ff047e24 */ /* 0x000fe2000f8e00ff */
[----:B-1----:R-:W-:Y:S01]  /*6900*/  MOV R7, UR7 ;  /* 0x0000000700077c02 */ /* 0x002fe20008000f00 */
[----:B------:R-:W-:Y:S01]  /*6910*/  IMAD.U32 R6, RZ, RZ, UR6 ;  /* 0x00000006ff067e24 */ /* 0x000fe2000f8e00ff */
[----:B-----5:R-:W-:Y:S01]  /*6920*/  MOV R11, UR5 ;  /* 0x00000005000b7c02 */ /* 0x020fe20008000f00 */
[----:B------:R-:W-:Y:S02]  /*6930*/  IMAD.U32 R10, RZ, RZ, UR4 ;  /* 0x00000004ff0a7e24 */ /* 0x000fe4000f8e00ff */
[----:B------:R-:W-:Y:S07]  /*6940*/  LEPC R20, `(.L_x_106) ;  /* 0x000000001014794e */ /* 0x000fee0000000000 */
[----:B---34-:R-:W-:Y:S05]  /*6950*/  CALL.ABS.NOINC R2 ;  /* 0x0000000002007343 */ /* 0x018fea0003c00000 */
.L_x_106:
[----:B------:R-:W-:Y:S01]  /*6960*/  ISETP.NE.AND P6, PT, R81, RZ, PT ;  /* 0x000000ff5100720c */ /* 0x000fe20003fc5270 */
[----:B------:R-:W-:Y:S05]  /*6970*/  WARPSYNC.ALL ;  /* 0x0000000000007948 */ /* 0x000fea0003800000 */
[----:B------:R-:W-:Y:S01]  /*6980*/  R2UR UR4, R34 ;  /* 0x00000000220472ca */ /* 0x000fe200000e0000 */
[----:B------:R-:W-:Y:S01]  /*6990*/  IMAD.U32 R0, RZ, RZ, UR51 ;  /* 0x00000033ff007e24 */ /* 0x000fe2000f8e00ff */
[----:B----4-:R-:W-:Y:S01]  /*69a0*/  LOP3.LUT R20, R52, 0xffffe000, RZ, 0xc0, !PT ;  /* 0xffffe00034147812 */ /* 0x010fe200078ec0ff */
[----:B------:R-:W-:Y:S01]  /*69b0*/  IMAD.U32 R21, RZ, RZ, UR37 ;  /* 0x00000025ff157e24 */ /* 0x000fe2000f8e00ff */
[----:B------:R-:W-:Y:S01]  /*69c0*/  ISETP.NE.AND P0, PT, R77, RZ, PT ;  /* 0x000000ff4d00720c */ /* 0x000fe20003f05270 */
[----:B------:R-:W-:Y:S02]  /*69d0*/  BSSY.RECONVERGENT B0, `(.L_x_107) ;  /* 0x000005b000007945 */ /* 0x000fe40003800200 */
[----:B------:R-:W-:Y:S05]  /*69e0*/  @P6 LEA R0, R0, UR48, 0x3 ;  /* 0x0000003000006c11 */ /* 0x000fea000f8e18ff */
[----:B------:R-:W-:Y:S01]  /*69f0*/  @P6 VIADD R0, R0, 0x60 ;  /* 0x0000006000006836 */ /* 0x000fe20000000000 */
[----:B-1----:R-:W1:Y:S04]  /*6a00*/  LDTM.16dp128bit.x8 R4, tmem[UR4+0x20] ;  /* 0x00002004000479ee */ /* 0x002e680008180000 */
[----:B------:R-:W-:Y:S01]  /*6a10*/  @P6 PRMT R21, R21, 0x654, R0 ;  /* 0x0000065415156816 */ /* 0x000fe20000000000 */
[C---:B-1----:R-:W-:Y:S01]  /*6a20*/  FMUL R0, R33.reuse, R4 ;  /* 0x0000000421007220 */ /* 0x042fe20000400000 */
[C---:B------:R-:W-:Y:S01]  /*6a30*/  FMUL R4, R33.reuse, R8 ;  /* 0x0000000821047220 */ /* 0x040fe20000400000 */
[C---:B------:R-:W-:Y:S01]  /*6a40*/  FMUL R8, R33.reuse, R12 ;  /* 0x0000000c21087220 */ /* 0x040fe20000400000 */
[----:B------:R-:W-:Y:S01]  /*6a50*/  FMUL R12, R33, R16 ;  /* 0x00000010210c7220 */ /* 0x000fe20000400000 */
[----:B------:R-:W-:Y:S01]  /*6a60*/  LOP3.LUT R16, R53, 0xffffe000, RZ, 0xc0, !PT ;  /* 0xffffe00035107812 */ /* 0x000fe200078ec0ff */
[C---:B------:R-:W-:Y:S01]  /*6a70*/  FMUL R2, R33.reuse, R5 ;  /* 0x0000000521027220 */ /* 0x040fe20000400000 */
[C---:B------:R-:W-:Y:S01]  /*6a80*/  FMUL R3, R33.reuse, R6 ;  /* 0x0000000621037220 */ /* 0x040fe20000400000 */
[----:B------:R-:W-:Y:S01]  /*6a90*/  FMUL R5, R33, R9 ;  /* 0x0000000921057220 */ /* 0x000fe20000400000 */
[----:B------:R-:W-:Y:S01]  /*6aa0*/  FFMA R36, R35, R20, R0 ;  /* 0x0000001423247223 */ /* 0x000fe20000000000 */
[----:B------:R-:W-:Y:S01]  /*6ab0*/  LOP3.LUT R0, R54, 0xffffe000, RZ, 0xc0, !PT ;  /* 0xffffe00036007812 */ /* 0x000fe200078ec0ff */
[C---:B------:R-:W-:Y:S01]  /*6ac0*/  FMUL R6, R33.reuse, R10 ;  /* 0x0000000a21067220 */ /* 0x040fe20000400000 */
[C---:B------:R-:W-:Y:S01]  /*6ad0*/  FMUL R9, R33.reuse, R13 ;  /* 0x0000000d21097220 */ /* 0x040fe20000400000 */
[C---:B------:R-:W-:Y:S01]  /*6ae0*/  FMUL R10, R33.reuse, R14 ;  /* 0x0000000e210a7220 */ /* 0x040fe20000400000 */
[----:B------:R-:W-:Y:S01]  /*6af0*/  F2FP.TF32.F32.PACK_B R36, R36 ;  /* 0x00000024ff24723e */ /* 0x000fe200024050ff */
[----:B------:R-:W-:Y:S01]  /*6b00*/  FMUL R13, R33, R17 ;  /* 0x00000011210d7220 */ /* 0x000fe20000400000 */
[----:B------:R-:W-:Y:S01]  /*6b10*/  LOP3.LUT R17, R55, 0xffffe000, RZ, 0xc0, !PT ;  /* 0xffffe00037117812 */ /* 0x000fe200078ec0ff */
[----:B------:R-:W-:Y:S01]  /*6b20*/  FMUL R14, R33, R18 ;  /* 0x00000012210e7220 */ /* 0x000fe20000400000 */
[----:B------:R-:W-:Y:S01]  /*6b30*/  LOP3.LUT R18, R48, 0xffffe000, RZ, 0xc0, !PT ;  /* 0xffffe00030127812 */ /* 0x000fe200078ec0ff */
[----:B------:R-:W-:Y:S01]  /*6b40*/  FFMA R37, R35, R16, R2 ;  /* 0x0000001023257223 */ /* 0x000fe20000000002 */
[----:B------:R-:W-:Y:S01]  /*6b50*/  LOP3.LUT R2, R49, 0xffffe000, RZ, 0xc0, !PT ;  /* 0xffffe00031027812 */ /* 0x000fe200078ec0ff */
[----:B------:R-:W-:Y:S01]  /*6b60*/  FMUL R7, R33, R7 ;  /* 0x0000000721077220 */ /* 0x000fe20000400000 */
[----:B------:R-:W-:Y:S01]  /*6b70*/  LOP3.LUT R16, R41, 0xffffe000, RZ, 0xc0, !PT ;  /* 0xffffe00029107812 */ /* 0x000fe200078ec0ff */
[C---:B------:R-:W-:Y:S01]  /*6b80*/  FFMA R38, R35.reuse, R0, R3 ;  /* 0x0000000023267223 */ /* 0x040fe20000000003 */
[----:B------:R-:W-:Y:S01]  /*6b90*/  LOP3.LUT R0, R50, 0xffffe000, RZ, 0xc0, !PT ;  /* 0xffffe00032007812 */ /* 0x000fe200078ec0ff */
[C---:B------:R-:W-:Y:S01]  /*6ba0*/  FFMA R39, R35.reuse, R17, R7 ;  /* 0x0000001123277223 */ /* 0x040fe20000000007 */
[----:B------:R-:W-:Y:S01]  /*6bb0*/  LOP3.LUT R3, R40, 0xffffe000, RZ, 0xc0, !PT ;  /* 0xffffe00028037812 */ /* 0x000fe200078ec0ff */
[C---:B------:R-:W-:Y:S01]  /*6bc0*/  FFMA R4, R35.reuse, R18, R4 ;  /* 0x0000001223047223 */ /* 0x040fe20000000004 */
[----:B------:R-:W-:Y:S01]  /*6bd0*/  F2FP.TF32.F32.PACK_B R37, R37 ;  /* 0x00000025ff25723e */ /* 0x000fe200024050ff */
[----:B------:R-:W-:Y:S01]  /*6be0*/  FFMA R5, R35, R2, R5 ;  /* 0x0000000223057223 */ /* 0x000fe20000000005 */
[----:B------:R-:W-:Y:S01]  /*6bf0*/  LOP3.LUT R2, R51, 0xffffe000, RZ, 0xc0, !PT ;  /* 0xffffe00033027812 */ /* 0x000fe200078ec0ff */
[----:B------:R-:W-:Y:S01]  /*6c00*/  FMUL R11, R33, R11 ;  /* 0x0000000b210b7220 */ /* 0x000fe20000400000 */
[----:B------:R-:W-:Y:S01]  /*6c10*/  F2FP.TF32.F32.PACK_B R38, R38 ;  /* 0x00000026ff26723e */ /* 0x000fe200024050ff */
[C---:B------:R-:W-:Y:S01]  /*6c20*/  FFMA R6, R35.reuse, R0, R6 ;  /* 0x0000000023067223 */ /* 0x040fe20000000006 */
[----:B------:R-:W-:Y:S01]  /*6c30*/  LOP3.LUT R0, R42, 0xffffe000, RZ, 0xc0, !PT ;  /* 0xffffe0002a007812 */ /* 0x000fe200078ec0ff */
[----:B------:R-:W-:Y:S01]  /*6c40*/  FFMA R7, R35, R2, R11 ;  /* 0x0000000223077223 */ /* 0x000fe2000000000b */
[----:B------:R-:W-:Y:S01]  /*6c50*/  LOP3.LUT R2, R43, 0xffffe000, RZ, 0xc0, !PT ;  /* 0xffffe0002b027812 */ /* 0x000fe200078ec0ff */
[----:B------:R-:W-:Y:S01]  /*6c60*/  FFMA R8, R35, R3, R8 ;  /* 0x0000000323087223 */ /* 0x000fe20000000008 */
[----:B------:R-:W-:Y:S01]  /*6c70*/  LOP3.LUT R3, R45, 0xffffe000, RZ, 0xc0, !PT ;  /* 0xffffe0002d037812 */ /* 0x000fe200078ec0ff */
[----:B------:R-:W-:Y:S01]  /*6c80*/  FFMA R9, R35, R16, R9 ;  /* 0x0000001023097223 */ /* 0x000fe20000000009 */
[----:B------:R-:W-:Y:S01]  /*6c90*/  F2FP.TF32.F32.PACK_B R39, R39 ;  /* 0x00000027ff27723e */ /* 0x000fe200024050ff */
[----:B------:R-:W-:Y:S01]  /*6ca0*/  FMUL R15, R33, R15 ;  /* 0x0000000f210f7220 */ /* 0x000fe20000400000 */
[----:B------:R-:W-:Y:S01]  /*6cb0*/  LOP3.LUT R16, R46, 0xffffe000, RZ, 0xc0, !PT ;  /* 0xffffe0002e107812 */ /* 0x000fe200078ec0ff */
[C---:B------:R-:W-:Y:S01]  /*6cc0*/  FFMA R10, R35.reuse, R0, R10 ;  /* 0x00000000230a7223 */ /* 0x040fe2000000000a */
        /* <DEDUP_REMOVED lines=8> */
[----:B------:R-:W-:Y:S01]  /*6d50*/  F2FP.TF32.F32.PACK_B R6, R6 ;  /* 0x00000006ff06723e */ /* 0x000fe200024050ff */
[C---:B------:R-:W-:Y:S01]  /*6d60*/  FFMA R13, R35.reuse, R3, R13 ;  /* 0x00000003230d7223 */ /* 0x040fe2000000000d */
[----:B------:R-:W-:Y:S01]  /*6d70*/  F2FP.TF32.F32.PACK_B R7, R7 ;  /* 0x00000007ff07723e */ /* 0x000fe200024050ff */
[C---:B------:R-:W-:Y:S01]  /*6d80*/  FFMA R14, R35.reuse, R16, R14 ;  /* 0x00000010230e7223 */ /* 0x040fe2000000000e */
[----:B------:R-:W-:Y:S01]  /*6d90*/  FFMA R15, R35, R2, R19 ;  /* 0x00000002230f7223 */ /* 0x000fe20000000013 */
[----:B------:R-:W-:Y:S02]  /*6da0*/  F2FP.TF32.F32.PACK_B R8, R8 ;  /* 0x00000008ff08723e */ /* 0x000fe400024050ff */
[----:B------:R1:W-:Y:S01]  /*6db0*/  STSM.16.M88.4 [R82+0x2400], R4 ;  /* 0x0024000452007844 */ /* 0x0003e20000000200 */
[----:B------:R-:W-:Y:S02]  /*6dc0*/  F2FP.TF32.F32.PACK_B R9, R9 ;  /* 0x00000009ff09723e */ /* 0x000fe400024050ff */
[----:B------:R-:W-:Y:S02]  /*6dd0*/  F2FP.TF32.F32.PACK_B R10, R10 ;  /* 0x0000000aff0a723e */ /* 0x000fe400024050ff */
[----:B------:R-:W-:Y:S02]  /*6de0*/  F2FP.TF32.F32.PACK_B R11, R11 ;  /* 0x0000000bff0b723e */ /* 0x000fe400024050ff */
[----:B------:R-:W-:Y:S02]  /*6df0*/  F2FP.TF32.F32.PACK_B R12, R12 ;  /* 0x0000000cff0c723e */ /* 0x000fe400024050ff */
[----:B------:R-:W-:Y:S01]  /*6e00*/  F2FP.TF32.F32.PACK_B R13, R13 ;  /* 0x0000000dff0d723e */ /* 0x000fe200024050ff */
[----:B------:R1:W-:Y:S01]  /*6e10*/  STSM.16.M88.4 [R85+0x2000], R8 ;  /* 0x0020000855007844 */ /* 0x0003e20000000200 */
[----:B------:R-:W-:Y:S02]  /*6e20*/  F2FP.TF32.F32.PACK_B R14, R14 ;  /* 0x0000000eff0e723e */ /* 0x000fe400024050ff */
[----:B------:R-:W-:Y:S02]  /*6e30*/  F2FP.TF32.F32.PACK_B R15, R15 ;  /* 0x0000000fff0f723e */ /* 0x000fe400024050ff */
[----:B------:R-:W-:Y:S02]  /*6e40*/  LEA R0, R87, UR48, 0x3 ;  /* 0x0000003057007c11 */ /* 0x000fe4000f8e18ff */
[----:B------:R-:W-:Y:S01]  /*6e50*/  @P6 SHF.L.U32 R2, R74, 0x1f, RZ ;  /* 0x0000001f4a026819 */ /* 0x000fe200000006ff */
[----:B------:R1:W-:Y:S01]  /*6e60*/  STSM.16.M88.4 [R86+0x2000], R12 ;  /* 0x0020000c56007844 */ /* 0x0003e20000000200 */
        /* <DEDUP_REMOVED lines=8> */
[----:B------:R-:W-:Y:S02]  /*6ef0*/  UIADD3 UR8, UP0, UPT, UR52, 0x680, URZ ;  /* 0x0000068034087890 */ /* 0x000fe4000ff1e0ff */
[----:B------:R-:W-:Y:S02]  /*6f00*/  UIADD3 UR5, UPT, UPT, UR41, 0x20, URZ ;  /* 0x0000002029057890 */ /* 0x000fe4000fffe0ff */
[----:B------:R-:W-:Y:S02]  /*6f10*/  UIADD3 UR4, UPT, UPT, UR48, 0x2400, URZ ;  /* 0x0000240030047890 */ /* 0x000fe4000fffe0ff */
[----:B------:R-:W-:Y:S01]  /*6f20*/  UIADD3.X UR9, UPT, UPT, URZ, UR53, URZ, UP0, !UPT ;  /* 0x00000035ff097290 */ /* 0x000fe200087fe4ff */
[----:B------:R-:W-:Y:S01]  /*6f30*/  UMOV UR6, UR42 ;  /* 0x0000002a00067c82 */ /* 0x000fe20008000000 */
[----:B------:R-:W-:Y:S07]  /*6f40*/  UMOV UR7, UR36 ;  /* 0x0000002400077c82 */ /* 0x000fee0008000000 */
[----:B------:R2:W-:Y:S01]  /*6f50*/  UTMASTG.3D [UR4], [UR8] ;  /* 0x00000004080073b5 */ /* 0x0005e20008010000 */
[----:B------:R0:W-:Y:S01]  /*6f60*/  UTMACMDFLUSH ;  /* 0x00000000000079b7 */ /* 0x0001e20000000000 */
[----:B--2---:R-:W-:Y:S04]  /*6f70*/  DEPBAR.LE SB0, 0x1 ;  /* 0x000080400000791a */ /* 0x004fe80000000000 */
.L_x_108:
[----:B------:R-:W-:Y:S05]  /*6f80*/  BSYNC.RECONVERGENT B0 ;  /* 0x0000000000007941 */ /* 0x000fea0003800200 */
.L_x_107:
[----:B------:R-:W-:Y:S01]  /*6f90*/  BAR.SYNC.DEFER_BLOCKING 0x1, 0x80 ;  /* 0x0042000000007b1d */ /* 0x000fe20000010000 */
[----:B------:R-:W-:Y:S04]  /*6fa0*/  UIADD3 UR40, UPT, UPT, UR51, 0x1, URZ ;  /* 0x0000000133287890 */ /* 0x000fe8000fffe0ff */
[----:B------:R-:W-:Y:S04]  /*6fb0*/  UISETP.NE.AND UP0, UPT, UR40, 0x4, UPT ;  /* 0x000000042800788c */ /* 0x000fe8000bf05270 */
[----:B------:R-:W-:Y:S01]  /*6fc0*/  USEL UR40, UR40, URZ, UP0 ;  /* 0x000000ff28287287 */ /* 0x000fe20008000000 */
[----:B------:R2:W-:Y:S01]  /*6fd0*/  @P6 SYNCS.ARRIVE.TRANS64.RED.A1T0 RZ, [R21+URZ], RZ ;  /* 0x000000ff15ff69a7 */ /* 0x0005e200081004ff */
[----:B------:R-:W-:Y:S01]  /*6fe0*/  BSSY B1, `(.L_x_109) ;  /* 0x0000018000017945 */ /* 0x000fe20003800000 */
[----:B------:R-:W3:Y:S02]  /*6ff0*/  @P6 SYNCS.PHASECHK.TRANS64.TRYWAIT P0, [R0+URZ+0x40], R2 ;  /* 0x00004002000065a7 */ /* 0x000ee400080011ff */
[----:B---3--:R-:W-:Y:S01]  /*7000*/  @P6 SEL R89, RZ, 0x1, !P0 ;  /* 0x00000001ff596807 */ /* 0x008fe20004000000 */
[----:B--2---:R-:W-:Y:S06]  /*7010*/  @!P6 BRA `(.L_x_110) ;  /* 0x000000000050e947 */ /* 0x004fec0003800000 */
        /* <DEDUP_REMOVED lines=8> */
[----:B------:R-:W-:Y:S04]  /*70a0*/  SHF.L.U32 R5, R74, 0x1f, RZ ;  /* 0x0000001f4a057819 */ /* 0x000fe800000006ff */
[----:B------:R-:W1:Y:S02]  /*70b0*/  SYNCS.PHASECHK.TRANS64.TRYWAIT P0, [R0+URZ+0x40], R5 ;  /* 0x00004005000075a7 */ /* 0x000e6400080011ff */
[----:B-1----:R-:W-:Y:S05]  /*70c0*/  @!P0 BRA `(.L_x_113) ;  /* 0x0000001c00f08947 */ /* 0x002fea0003800000 */
.L_x_112:
[----:B------:R-:W-:Y:S05]  /*70d0*/  BSYNC B0 ;  /* 0x0000000000007941 */ /* 0x000fea0003800000 */
.L_x_111:
[----:B------:R-:W-:Y:S02]  /*70e0*/  ISETP.NE.AND P0, PT, R90, RZ, PT ;  /* 0x000000ff5a00720c */ /* 0x000fe40003f05270 */
[----:B------:R-:W-:Y:S11]  /*70f0*/  IADD3 R87, PT, PT, R87, 0x1, RZ ;  /* 0x0000000157577810 */ /* 0x000ff60007ffe0ff */
[----:B-1----:R-:W-:Y:S01]  /*7100*/  @P0 IMAD.IADD R0, R75, 0x1, R2 ;  /* 0x000000014b000824 */ /* 0x002fe200078e0202 */
[----:B------:R-:W-:Y:S05]  /*7110*/  @P0 WARPSYNC.ALL ;  /* 0x0000000000000948 */ /* 0x000fea0003800000 */
[----:B------:R2:W3:Y:S04]  /*7120*/  @P0 LDSM.16.M88.4 R52, [R4+UR48+0x400] ;  /* 0x000400300434083b */ /* 0x0004e80008000200 */
[----:B------:R2:W4:Y:S04]  /*7130*/  @P0 LDSM.16.M88.4 R48, [R3+0x400] ;  /* 0x000400000330083b */ /* 0x0005280000000200 */
[----:B------:R2:W1:Y:S04]  /*7140*/  @P0 LDSM.16.M88.4 R40, [R2+0x400] ;  /* 0x000400000228083b */ /* 0x0004680000000200 */
[----:B------:R2:W1:Y:S02]  /*7150*/  @P0 LDSM.16.M88.4 R44, [R0+0x400] ;  /* 0x00040000002c083b */ /* 0x0004640000000200 */
.L_x_110:
[----:B------:R-:W-:Y:S05]  /*7160*/  BSYNC B1 ;  /* 0x0000000000017941 */ /* 0x000fea0003800000 */
.L_x_109:
[----:B--2---:R-:W-:Y:S05]  /*7170*/  VIADD R0, R34, 0x40 ;  /* 0x0000004022007836 */ /* 0x004fea0000000000 */
        /* <DEDUP_REMOVED lines=20> */
.L_x_114:
[----:B------:R-:W-:Y:S01]  /*72c0*/  ISETP.NE.AND P6, PT, R81, RZ, PT ;  /* 0x000000ff5100720c */ /* 0x000fe20003fc5270 */
[----:B------:R-:W-:Y:S05]  /*72d0*/  WARPSYNC.ALL ;  /* 0x0000000000007948 */ /* 0x000fea0003800000 */
[----:B------:R-:W-:Y:S01]  /*72e0*/  R2UR UR4, R34 ;  /* 0x00000000220472ca */ /* 0x000fe200000e0000 */
[----:B------:R-:W-:Y:S01]  /*72f0*/  IMAD.U32 R0, RZ, RZ, UR40 ;  /* 0x00000028ff007e24 */ /* 0x000fe2000f8e00ff */
[----:B---3--:R-:W-:Y:S01]  /*7300*/  LOP3.LUT R20, R52, 0xffffe000, RZ, 0xc0, !PT ;  /* 0xffffe00034147812 */ /* 0x008fe200078ec0ff */
        /* <DEDUP_REMOVED lines=24> */
[----:B----4-:R-:W-:Y:S01]  /*7490*/  LOP3.LUT R18, R48, 0xffffe000, RZ, 0xc0, !PT ;  /* 0xffffe00030127812 */ /* 0x010fe200078ec0ff */
        /* <DEDUP_REMOVED lines=68> */
.L_x_116:
[----:B------:R-:W-:Y:S05]  /*78e0*/  BSYNC.RECONVERGENT B0 ;  /* 0x0000000000007941 */ /* 0x000fea0003800200 */
.L_x_115:
        /* <DEDUP_REMOVED lines=12> */
[----:B------:R-:W-:Y:S04]  /*79b0*/  @P1 IMAD R87, R87, 0x2000, R88 ;  /* 0x0000200057571824 */ /* 0x000fe800078e0258 */
[----:B------:R-:W-:Y:S05]  /*79c0*/  @P1 VIADD R3, R87, UR48 ;  /* 0x0000003057031c36 */ /* 0x000fea0008000000 */
[----:B------:R-:W-:Y:S01]  /*79d0*/  @P1 IADD3 R91, PT, PT, R91, R3, RZ ;  /* 0x000000035b5b1210 */ /* 0x000fe20007ffe0ff */
[----:B------:R-:W-:Y:S01]  /*79e0*/  @P1 IMAD.IADD R3, R75, 0x1, R3 ;  /* 0x000000014b031824 */ /* 0x000fe200078e0203 */
[----:B------:R-:W-:Y:S06]  /*79f0*/  @P0 BRA `(.L_x_120) ;  /* 0x00000000000c0947 */ /* 0x000fec0003800000 */
[----:B------:R-:W-:Y:S04]  /*7a00*/  SHF.L.U32 R0, R74, 0x1f, RZ ;  /* 0x0000001f4a007819 */ /* 0x000fe800000006ff */
[----:B------:R-:W2:Y:S02]  /*7a10*/  SYNCS.PHASECHK.TRANS64.TRYWAIT P0, [R2+URZ+0x40], R0 ;  /* 0x00004000020075a7 */ /* 0x000ea400080011ff */
[----:B--2---:R-:W-:Y:S05]  /*7a20*/  @!P0 BRA `(.L_x_121) ;  /* 0x0000001400ac8947 */ /* 0x004fea0003800000 */
.L_x_120:
[----:B------:R-:W-:Y:S05]  /*7a30*/  BSYNC B0 ;  /* 0x0000000000007941 */ /* 0x000fea0003800000 */
.L_x_119:
[----:B------:R-:W-:Y:S11]  /*7a40*/  ISETP.NE.AND P0, PT, R90, RZ, PT ;  /* 0x000000ff5a00720c */ /* 0x000ff60003f05270 */
[----:B------:R-:W-:Y:S02]  /*7a50*/  @!UPT UIADD3 URZ, UPT, UPT, URZ, URZ, URZ ;  /* 0x000000fffffff290 */ /* 0x000fe4000fffe0ff */
[----:B--2---:R-:W-:Y:S01]  /*7a60*/  @P0 IADD3 R0, PT, PT, R75, R91, RZ ;  /* 0x0000005b4b000210 */ /* 0x004fe20007ffe0ff */
[----:B------:R-:W-:Y:S05]  /*7a70*/  @P0 WARPSYNC.ALL ;  /* 0x0000000000000948 */ /* 0x000fea0003800000 */
[----:B------:R2:W3:Y:S04]  /*7a80*/  @P0 LDSM.16.M88.4 R52, [R87+UR48+0x400] ;  /* 0x000400305734083b */ /* 0x0004e80008000200 */
[----:B------:R2:W4:Y:S04]  /*7a90*/  @P0 LDSM.16.M88.4 R48, [R3+0x400] ;  /* 0x000400000330083b */ /* 0x0005280000000200 */
[----:B------:R2:W1:Y:S04]  /*7aa0*/  @P0 LDSM.16.M88.4 R40, [R91+0x400] ;  /* 0x000400005b28083b */ /* 0x0004680000000200 */
[----:B------:R2:W1:Y:S02]  /*7ab0*/  @P0 LDSM.16.M88.4 R44, [R0+0x400] ;  /* 0x00040000002c083b */ /* 0x0004640000000200 */
.L_x_118:
[----:B------:R-:W-:Y:S05]  /*7ac0*/  BSYNC B1 ;  /* 0x0000000000017941 */ /* 0x000fea0003800000 */
.L_x_117:
        /* <DEDUP_REMOVED lines=21> */
.L_x_122:
[----:B------:R-:W-:Y:S01]  /*7c20*/  ISETP.NE.AND P0, PT, R77, RZ, PT ;  /* 0x000000ff4d00720c */ /* 0x000fe20003f05270 */
[----:B------:R-:W-:Y:S05]  /*7c30*/  WARPSYNC.ALL ;  /* 0x0000000000007948 */ /* 0x000fea0003800000 */
[----:B------:R-:W-:Y:S01]  /*7c40*/  R2UR UR4, R34 ;  /* 0x00000000220472ca */ /* 0x000fe200000e0000 */
[----:B------:R-:W-:Y:S01]  /*7c50*/  BSSY.RECONVERGENT B0, `(.L_x_123) ;  /* 0x000005c000007945 */ /* 0x000fe20003800200 */
[----:B------:R-:W-:Y:S02]  /*7c60*/  R2UR UR5, R84 ;  /* 0x00000000540572ca */ /* 0x000fe400000e0000 */
[----:B---3--:R-:W-:Y:S02]  /*7c70*/  LOP3.LUT R0, R52, 0xffffe000, RZ, 0xc0, !PT ;  /* 0xffffe00034007812 */ /* 0x008fe400078ec0ff */
[----:B------:R-:W-:Y:S02]  /*7c80*/  LOP3.LUT R2, R53, 0xffffe000, RZ, 0xc0, !PT ;  /* 0xffffe00035027812 */ /* 0x000fe400078ec0ff */
[----:B------:R-:W-:Y:S02]  /*7c90*/  LOP3.LUT R3, R54, 0xffffe000, RZ, 0xc0, !PT ;  /* 0xffffe00036037812 */ /* 0x000fe400078ec0ff */
[----:B------:R-:W-:Y:S02]  /*7ca0*/  LOP3.LUT R20, R55, 0xffffe000, RZ, 0xc0, !PT ;  /* 0xffffe00037147812 */ /* 0x000fe400078ec0ff */
[----:B----4-:R-:W-:Y:S01]  /*7cb0*/  LOP3.LUT R21, R48, 0xffffe000, RZ, 0xc0, !PT ;  /* 0xffffe00030157812 */ /* 0x010fe200078ec0ff */
[----:B-1----:R-:W1:Y:S01]  /*7cc0*/  LDTM.16dp128bit.x8 R4, tmem[UR4+0x60] ;  /* 0x00006004000479ee */ /* 0x002e620008180000 */
[----:B------:R-:W-:Y:S01]  /*7cd0*/  LOP3.LUT R34, R49, 0xffffe000, RZ, 0xc0, !PT ;  /* 0xffffe00031227812 */ /* 0x000fe200078ec0ff */
[----:B------:R-:W-:Y:S01]  /*7ce0*/  UIADD3 UR5, UPT, UPT, UR5, 0xd0, URZ ;  /* 0x000000d005057890 */ /* 0x000fe2000fffe0ff */
[----:B------:R-:W-:Y:S01]  /*7cf0*/  LOP3.LUT R36, R50, 0xffffe000, RZ, 0xc0, !PT ;  /* 0xffffe00032247812 */ /* 0x000fe200078ec0ff */
[----:B------:R-:W-:Y:S01]  /*7d00*/  NOP ;  /* 0x0000000000007918 */ /* 0x000fe20000000000 */
[----:B------:R-:W-:Y:S01]  /*7d10*/  LOP3.LUT R37, R51, 0xffffe000, RZ, 0xc0, !PT ;  /* 0xffffe00033257812 */ /* 0x000fe200078ec0ff */
[----:B------:R-:W-:Y:S01]  /*7d20*/  UPRMT UR5, UR37, 0x654, UR5 ;  /* 0x0000065425057896 */ /* 0x000fe20008000005 */
[----:B------:R-:W-:Y:S02]  /*7d30*/  LOP3.LUT R38, R40, 0xffffe000, RZ, 0xc0, !PT ;  /* 0xffffe00028267812 */ /* 0x000fe400078ec0ff */
[----:B------:R-:W-:Y:S02]  /*7d40*/  LOP3.LUT R39, R41, 0xffffe000, RZ, 0xc0, !PT ;  /* 0xffffe00029277812 */ /* 0x000fe400078ec0ff */
[----:B------:R-:W-:Y:S02]  /*7d50*/  LOP3.LUT R40, R42, 0xffffe000, RZ, 0xc0, !PT ;  /* 0xffffe0002a287812 */ /* 0x000fe400078ec0ff */
[----:B------:R-:W-:Y:S02]  /*7d60*/  LOP3.LUT R41, R43, 0xffffe000, RZ, 0xc0, !PT ;  /* 0xffffe0002b297812 */ /* 0x000fe400078ec0ff */
[----:B------:R-:W-:Y:S01]  /*7d70*/  LOP3.LUT R42, R44, 0xffffe000, RZ, 0xc0, !PT ;  /* 0xffffe0002c2a7812 */ /* 0x000fe200078ec0ff */
[----:B-1----:R-:W-:Y:S01]  /*7d80*/  SYNCS.ARRIVE.TRANS64.RED.A1T0 RZ, [UR5], RZ ;  /* 0x000000ffffff79a7 */ /* 0x002fe20008100405 */
[----:B------:R-:W-:Y:S02]  /*7d90*/  LOP3.LUT R43, R45, 0xffffe000, RZ, 0xc0, !PT ;  /* 0xffffe0002d2b7812 */ /* 0x000fe400078ec0ff */
[----:B------:R-:W-:Y:S02]  /*7da0*/  LOP3.LUT R44, R46, 0xffffe000, RZ, 0xc0, !PT ;  /* 0xffffe0002e2c7812 */ /* 0x000fe400078ec0ff */
[----:B------:R-:W-:Y:S01]  /*7db0*/  LOP3.LUT R45, R47, 0xffffe000, RZ, 0xc0, !PT ;  /* 0xffffe0002f2d7812 */ /* 0x000fe200078ec0ff */
[C---:B------:R-:W-:Y:S01]  /*7dc0*/  FMUL R4, R33.reuse, R4 ;  /* 0x0000000421047220 */ /* 0x040fe20000400000 */
[C---:B------:R-:W-:Y:S01]  /*7dd0*/  FMUL R5, R33.reuse, R5 ;  /* 0x0000000521057220 */ /* 0x040fe20000400000 */
[C---:B------:R-:W-:Y:S01]  /*7de0*/  FMUL R6, R33.reuse, R6 ;  /* 0x0000000621067220 */ /* 0x040fe20000400000 */
[----:B------:R-:W-:Y:S01]  /*7df0*/  FMUL R7, R33, R7 ;  /* 0x0000000721077220 */ /* 0x000fe20000400000 */
[----:B------:R-:W-:Y:S01]  /*7e00*/  FFMA R4, R35, R0, R4 ;  /* 0x0000000023047223 */ /* 0x000fe20000000004 */
[----:B------:R-:W-:Y:S01]  /*7e10*/  FMUL R8, R33, R8 ;  /* 0x0000000821087220 */ /* 0x000fe20000400000 */
[----:B------:R-:W-:Y:S01]  /*7e20*/  FFMA R5, R35, R2, R5 ;  /* 0x0000000223057223 */ /* 0x000fe20000000005 */
[----:B------:R-:W-:Y:S01]  /*7e30*/  FMUL R9, R33, R9 ;  /* 0x0000000921097220 */ /* 0x000fe20000400000 */
[----:B------:R-:W-:Y:S01]  /*7e40*/  FFMA R6, R35, R3, R6 ;  /* 0x0000000323067223 */ /* 0x000fe20000000006 */
[----:B------:R-:W-:Y:S01]  /*7e50*/  F2FP.TF32.F32.PACK_B R4, R4 ;  /* 0x00000004ff04723e */ /* 0x000fe200024050ff */
[----:B------:R-:W-:Y:S01]  /*7e60*/  FMUL R10, R33, R10 ;  /* 0x0000000a210a7220 */ /* 0x000fe20000400000 */
[----:B------:R-:W-:Y:S01]  /*7e70*/  F2FP.TF32.F32.PACK_B R5, R5 ;  /* 0x00000005ff05723e */ /* 0x000fe200024050ff */
[----:B------:R-:W-:Y:S01]  /*7e80*/  FFMA R7, R35, R20, R7 ;  /* 0x0000001423077223 */ /* 0x000fe20000000007 */
[----:B------:R-:W-:Y:S01]  /*7e90*/  FMUL R11, R33, R11 ;  /* 0x0000000b210b7220 */ /* 0x000fe20000400000 */
        /* <DEDUP_REMOVED lines=8> */
[----:B------:R-:W-:Y:S01]  /*7f20*/  F2FP.TF32.F32.PACK_B R6, R6 ;  /* 0x00000006ff06723e */ /* 0x000fe200024050ff */
[----:B------:R-:W-:Y:S01]  /*7f30*/  FFMA R12, R35, R38, R12 ;  /* 0x00000026230c7223 */ /* 0x000fe2000000000c */
[----:B------:R-:W-:Y:S01]  /*7f40*/  F2FP.TF32.F32.PACK_B R7, R7 ;  /* 0x00000007ff07723e */ /* 0x000fe200024050ff */
[----:B------:R-:W-:Y:S01]  /*7f50*/  FMUL R16, R33, R16 ;  /* 0x0000001021107220 */ /* 0x000fe20000400000 */
[----:B------:R-:W-:Y:S01]  /*7f60*/  FFMA R13, R35, R39, R13 ;  /* 0x00000027230d7223 */ /* 0x000fe2000000000d */
[----:B------:R-:W-:Y:S01]  /*7f70*/  FMUL R17, R33, R17 ;  /* 0x0000001121117220 */ /* 0x000fe20000400000 */
[----:B------:R-:W-:Y:S01]  /*7f80*/  FFMA R14, R35, R40, R14 ;  /* 0x00000028230e7223 */ /* 0x000fe2000000000e */
[----:B------:R1:W-:Y:S01]  /*7f90*/  STSM.16.M88.4 [R83+0x6400], R4 ;  /* 0x0064000453007844 */ /* 0x0003e20000000200 */
[----:B------:R-:W-:Y:S01]  /*7fa0*/  FMUL R18, R33, R18 ;  /* 0x0000001221127220 */ /* 0x000fe20000400000 */
[----:B------:R-:W-:Y:S01]  /*7fb0*/  FFMA R15, R35, R41, R15 ;  /* 0x00000029230f7223 */ /* 0x000fe2000000000f */
[----:B------:R-:W-:Y:S01]  /*7fc0*/  FMUL R19, R33, R19 ;  /* 0x0000001321137220 */ /* 0x000fe20000400000 */
[----:B------:R-:W-:Y:S01]  /*7fd0*/  F2FP.TF32.F32.PACK_B R8, R8 ;  /* 0x00000008ff08723e */ /* 0x000fe200024050ff */
[C---:B------:R-:W-:Y:S01]  /*7fe0*/  FFMA R16, R35.reuse, R42, R16 ;  /* 0x0000002a23107223 */ /* 0x040fe20000000010 */
[----:B------:R-:W-:Y:S01]  /*7ff0*/  F2FP.TF32.F32.PACK_B R9, R9 ;  /* 0x00000009ff09723e */ /* 0x000fe200024050ff */
[C---:B------:R-:W-:Y:S01]  /*8000*/  FFMA R17, R35.reuse, R43, R17 ;  /* 0x0000002b23117223 */ /* 0x040fe20000000011 */
[----:B------:R-:W-:Y:S01]  /*8010*/  F2FP.TF32.F32.PACK_B R10, R10 ;  /* 0x0000000aff0a723e */ /* 0x000fe200024050ff */
[C---:B------:R-:W-:Y:S01]  /*8020*/  FFMA R18, R35.reuse, R44, R18 ;  /* 0x0000002c23127223 */ /* 0x040fe20000000012 */
[----:B------:R-:W-:Y:S01]  /*8030*/  F2FP.TF32.F32.PACK_B R11, R11 ;  /* 0x0000000bff0b723e */ /* 0x000fe200024050ff */
[----:B------:R-:W-:Y:S01]  /*8040*/  FFMA R19, R35, R45, R19 ;  /* 0x0000002d23137223 */ /* 0x000fe20000000013 */
[----:B------:R-:W-:Y:S02]  /*8050*/  F2FP.TF32.F32.PACK_B R12, R12 ;  /* 0x0000000cff0c723e */ /* 0x000fe400024050ff */
[----:B------:R-:W-:Y:S01]  /*8060*/  F2FP.TF32.F32.PACK_B R13, R13 ;  /* 0x0000000dff0d723e */ /* 0x000fe200024050ff */
[----:B------:R1:W-:Y:S01]  /*8070*/  STSM.16.M88.4 [R82+0x6400], R8 ;  /* 0x0064000852007844 */ /* 0x0003e20000000200 */
[----:B------:R-:W-:Y:S02]  /*8080*/  F2FP.TF32.F32.PACK_B R14, R14 ;  /* 0x0000000eff0e723e */ /* 0x000fe400024050ff */
[----:B------:R-:W-:Y:S02]  /*8090*/  F2FP.TF32.F32.PACK_B R15, R15 ;  /* 0x0000000fff0f723e */ /* 0x000fe400024050ff */
[----:B------:R-:W-:Y:S02]  /*80a0*/  F2FP.TF32.F32.PACK_B R16, R16 ;  /* 0x00000010ff10723e */ /* 0x000fe400024050ff */
[----:B------:R-:W-:Y:S01]  /*80b0*/  F2FP.TF32.F32.PACK_B R17, R17 ;  /* 0x00000011ff11723e */ /* 0x000fe200024050ff */
[----:B------:R1:W-:Y:S01]  /*80c0*/  STSM.16.M88.4 [R85+0x6000], R12 ;  /* 0x0060000c55007844 */ /* 0x0003e20000000200 */
[----:B------:R-:W-:Y:S02]  /*80d0*/  F2FP.TF32.F32.PACK_B R18, R18 ;  /* 0x00000012ff12723e */ /* 0x000fe400024050ff */
[----:B------:R-:W-:Y:S05]  /*80e0*/  F2FP.TF32.F32.PACK_B R19, R19 ;  /* 0x00000013ff13723e */ /* 0x000fea00024050ff */
        /* <DEDUP_REMOVED lines=18> */
.L_x_124:
[----:B------:R-:W-:Y:S05]  /*8210*/  BSYNC.RECONVERGENT B0 ;  /* 0x0000000000007941 */ /* 0x000fea0003800200 */
.L_x_123:
[----:B------:R-:W-:Y:S01]  /*8220*/  BAR.SYNC.DEFER_BLOCKING 0x1, 0x80 ;  /* 0x0042000000007b1d */ /* 0x000fe20000010000 */
[----:B------:R-:W-:Y:S01]  /*8230*/  UISETP.NE.AND UP0, UPT, UR49, -0x4, UPT ;  /* 0xfffffffc3100788c */ /* 0x000fe2000bf05270 */
[----:B------:R-:W-:Y:S08]  /*8240*/  IADD3 R31, PT, PT, R31, 0x1, RZ ;  /* 0x000000011f1f7810 */ /* 0x000ff00007ffe0ff */
[----:B------:R-:W-:Y:S05]  /*8250*/  BRA.U !UP0, `(.L_x_125) ;  /* 0x0000000108287547 */ /* 0x000fea000b800000 */
[----:B------:R-:W-:Y:S01]  /*8260*/  ISETP.NE.AND P0, PT, R81, RZ, PT ;  /* 0x000000ff5100720c */ /* 0x000fe20003f05270 */
[----:B------:R-:W-:Y:S01]  /*8270*/  IMAD.U32 R2, RZ, RZ, UR51 ;  /* 0x00000033ff027e24 */ /* 0x000fe2000f8e00ff */
[----:B------:R-:W-:Y:S01]  /*8280*/  UIADD3 UR51, UPT, UPT, UR51, 0x1, URZ ;  /* 0x0000000133337890 */ /* 0x000fe2000fffe0ff */
[----:B------:R-:W-:Y:S03]  /*8290*/  IMAD.U32 R0, RZ, RZ, UR37 ;  /* 0x00000025ff007e24 */ /* 0x000fe6000f8e00ff */
[----:B------:R-:W-:Y:S04]  /*82a0*/  UISETP.NE.AND UP0, UPT, UR51, 0x4, UPT ;  /* 0x000000043300788c */ /* 0x000fe8000bf05270 */
[----:B------:R-:W-:Y:S03]  /*82b0*/  USEL UR51, UR51, URZ, UP0 ;  /* 0x000000ff33337287 */ /* 0x000fe60008000000 */
[----:B------:R-:W-:Y:S05]  /*82c0*/  @P0 LEA R2, R2, UR48, 0x3 ;  /* 0x0000003002020c11 */ /* 0x000fea000f8e18ff */
[----:B------:R-:W-:Y:S05]  /*82d0*/  @P0 VIADD R2, R2, 0x60 ;  /* 0x0000006002020836 */ /* 0x000fea0000000000 */
[----:B------:R-:W-:Y:S04]  /*82e0*/  @P0 PRMT R0, R0, 0x654, R2 ;  /* 0x0000065400000816 */ /* 0x000fe80000000002 */
[----:B------:R2:W-:Y:S03]  /*82f0*/  @P0 SYNCS.ARRIVE.TRANS64.RED.A1T0 RZ, [R0+URZ], RZ ;  /* 0x000000ff00ff09a7 */ /* 0x0005e600081004ff */
.L_x_125:
[----:B------:R-:W-:Y:S01]  /*8300*/  ISETP.NE.AND P2, PT, R78, RZ, PT ;  /* 0x000000ff4e00720c */ /* 0x000fe20003f45270 */
[----:B------:R-:W-:Y:S01]  /*8310*/  UIADD3 UR49, UPT, UPT, UR49, 0x4, URZ ;  /* 0x0000000431317890 */ /* 0x000fe2000fffe0ff */
[----:B------:R-:W-:Y:S01]  /*8320*/  ISETP.NE.AND P0, PT, R80, 0x2, PT ;  /* 0x000000025000780c */ /* 0x000fe20003f05270 */
[----:B-1----:R-:W-:Y:S01]  /*8330*/  IMAD.IADD R14, R29, 0x1, R62 ;  /* 0x000000011d0e7824 */ /* 0x002fe200078e023e */
[----:B------:R-:W-:Y:S01]  /*8340*/  ISETP.NE.AND P1, PT, R31, 0x4, PT ;  /* 0x000000041f00780c */ /* 0x000fe20003f25270 */
[----:B------:R-:W-:Y:S01]  /*8350*/  IMAD.IADD R15, R30, 0x1, R63 ;  /* 0x000000011e0f7824 */ /* 0x000fe200078e023f */
[----:B------:R-:W-:Y:S02]  /*8360*/  SEL R2, RZ, 0x1, P0 ;  /* 0x00000001ff027807 */ /* 0x000fe40000000000 */
[----:B--2---:R-:W-:Y:S02]  /*8370*/  SEL R0, RZ, 0x1, P1 ;  /* 0x00000001ff007807 */ /* 0x004fe40000800000 */
[----:B------:R-:W-:Y:S02]  /*8380*/  LOP3.LUT R72, R72, R2, RZ, 0x3c, !PT ;  /* 0x0000000248487212 */ /* 0x000fe400078e3cff */
[----:B------:R-:W-:Y:S02]  /*8390*/  LOP3.LUT R73, R73, R0, RZ, 0x3c, !PT ;  /* 0x0000000049497212 */ /* 0x000fe400078e3cff */
[----:B------:R-:W-:Y:S02]  /*83a0*/  @P2 R2UR UR36, R71 ;  /* 0x00000000472422ca */ /* 0x000fe400000e0000 */
[----:B------:R-:W-:Y:S02]  /*83b0*/  SEL R80, R80, RZ, P0 ;  /* 0x000000ff50507207 */ /* 0x000fe40000000000 */
[----:B------:R-:W-:Y:S01]  /*83c0*/  SEL R31, R31, RZ, P1 ;  /* 0x000000ff1f1f7207 */ /* 0x000fe20000800000 */
[----:B------:R-:W-:Y:S10]  /*83d0*/  @P2 BRA `(.L_x_126) ;  /* 0xffffffcc00082947 */ /* 0x000ff4000383ffff */
[----:B------:R-:W-:-:S09]  /*83e0*/  UISETP.NE.AND UP0, UPT, UR50, URZ, UPT ;  /* 0x000000ff3200728c */ /* 0x000fd2000bf05270 */
[----:B------:R-:W-:Y:S05]  /*83f0*/  BRA.U !UP0, `(.L_x_127) ;  /* 0x0000000108487547 */ /* 0x000fea000b800000 */
[----:B------:R-:W1:Y:S02]  /*8400*/  LDCU.64 UR4, c[0x0][0x890] ;  /* 0x00011200ff0477ac */ /* 0x000e640008000a00 */
[----:B-1----:R-:W-:-:S04]  /*8410*/  UISETP.NE.U32.AND UP0, UPT, UR4, URZ, UPT ;  /* 0x000000ff0400728c */ /* 0x002fc8000bf05070 */
[----:B------:R-:W-:-:S09]  /*8420*/  UISETP.NE.AND.EX UP0, UPT, UR5, URZ, UPT, UP0 ;  /* 0x000000ff0500728c */ /* 0x000fd2000bf05300 */
[----:B------:R-:W-:Y:S05]  /*8430*/  BRA.U UP0, `(.L_x_128) ;  /* 0x00000001000c7547 */ /* 0x000fea000b800000 */
[----:B------:R-:W-:-:S13]  /*8440*/  FSETP.NEU.AND P0, PT, R35, RZ, PT ;  /* 0x000000ff2300720b */ /* 0x000fda0003f0d000 */
[----:B------:R-:W-:Y:S05]  /*8450*/  @!P0 EXIT ;  /* 0x000000000000894d */ /* 0x000fea0003800000 */
[----:B------:R-:W-:Y:S05]  /*8460*/  BRA `(.L_x_127) ;  /* 0x00000000002c7947 */ /* 0x000fea0003800000 */
.L_x_128:
[----:B------:R-:W-:Y:S01]  /*8470*/  ISETP.NE.AND P0, PT, R79, RZ, PT ;  /* 0x000000ff4f00720c */ /* 0x000fe20003f05270 */
[----:B------:R-:W-:-:S12]  /*8480*/  BSSY.RECONVERGENT B0, `(.L_x_127) ;  /* 0x0000009000007945 */ /* 0x000fd80003800200 */
[----:B------:R-:W-:Y:S05]  /*8490*/  @P0 BRA `(.L_x_129) ;  /* 0x0000000000140947 */ /* 0x000fea0003800000 */
[----:B------:R-:W1:Y:S02]  /*84a0*/  LDCU.64 UR4, c[0x0][0x888] ;  /* 0x00011100ff0477ac */ /* 0x000e640008000a00 */
[----:B-1----:R-:W-:-:S04]  /*84b0*/  ISETP.NE.U32.AND P0, PT, RZ, UR4, PT ;  /* 0x00000004ff007c0c */ /* 0x002fc8000bf05070 */
[----:B------:R-:W-:-:S13]  /*84c0*/  ISETP.NE.AND.EX P0, PT, RZ, UR5, PT, P0 ;  /* 0x00000005ff007c0c */ /* 0x000fda000bf05300 */
[----:B------:R-:W-:Y:S05]  /*84d0*/  @!P0 EXIT ;  /* 0x000000000000894d */ /* 0x000fea0003800000 */
[----:B------:R-:W-:Y:S05]  /*84e0*/  BRA `(.L_x_130) ;  /* 0x0000000000087947 */ /* 0x000fea0003800000 */
.L_x_129:
[----:B------:R-:W-:-:S13]  /*84f0*/  FSETP.NEU.AND P0, PT, R35, RZ, PT ;  /* 0x000000ff2300720b */ /* 0x000fda0003f0d000 */
[----:B------:R-:W-:Y:S05]  /*8500*/  @!P0 EXIT ;  /* 0x000000000000894d */ /* 0x000fea0003800000 */
.L_x_130:
[----:B------:R-:W-:Y:S05]  /*8510*/  BSYNC.RECONVERGENT B0 ;  /* 0x0000000000007941 */ /* 0x000fea0003800200 */
.L_x_127:
[----:B------:R-:W-:Y:S01]  /*8520*/  ULEA UR4, UR51, UR48, 0x3 ;  /* 0x0000003033047291 */ /* 0x000fe2000f8e18ff */
[----:B------:R-:W-:-:S04]  /*8530*/  DEPBAR.LE SB0, 0x0 ;  /* 0x000080000000791a */ /* 0x000fc80000000000 */
[----:B------:R-:W-:-:S04]  /*8540*/  UIADD3 UR4, UPT, UPT, UR4, 0x60, URZ ;  /* 0x0000006004047890 */ /* 0x000fc8000fffe0ff */
[----:B------:R-:W-:-:S09]  /*8550*/  UPRMT UR4, UR37, 0x654, UR4 ;  /* 0x0000065425047896 */ /* 0x000fd20008000004 */
[----:B------:R-:W-:Y:S01]  /*8560*/  SYNCS.ARRIVE.TRANS64.RED.A1T0 RZ, [UR4], RZ ;  /* 0x000000ffffff79a7 */ /* 0x000fe20008100404 */
[----:B------:R-:W-:Y:S05]  /*8570*/  EXIT ;  /* 0x000000000000794d */ /* 0x000fea0003800000 */
.L_x_19:
[----:B--2---:R2:W1:Y:S02]  /*8580*/  SYNCS.PHASECHK.TRANS64.TRYWAIT P0, [R2+URZ+0x100], R3 ;  /* 0x00010003020075a7 */ /* 0x00446400080011ff */
[----:B-1----:R-:W-:Y:S05]  /*8590*/  @!P0 NANOSLEEP.SYNCS 0x989680 ;  /* 0x009896800000895d */ /* 0x002fea0003900000 */
[----:B------:R-:W1:Y:S02]  /*85a0*/  @!P0 SYNCS.PHASECHK.TRANS64 P0, [R2+URZ+0x100], R3 ;  /* 0x00010003020085a7 */ /* 0x000e6400080010ff */
[----:B-1----:R-:W-:Y:S05]  /*85b0*/  @!P0 BRA `(.L_x_19) ;  /* 0xfffffffc00f08947 */ /* 0x002fea000383ffff */
[----:B------:R-:W-:Y:S05]  /*85c0*/  BRA `(.L_x_131) ;  /* 0xffffff9000047947 */ /* 0x000fea000383ffff */
.L_x_22:
[----:B-1----:R-:W-:-:S07]  /*85d0*/  MOV R2, UR33 ;  /* 0x0000002100027c02 */ /* 0x002fce0008000f00 */
.L_x_132:
[----:B-1----:R1:W2:Y:S02]  /*85e0*/  SYNCS.PHASECHK.TRANS64.TRYWAIT P0, [R2+URZ+0x20], R4 ;  /* 0x00002004020075a7 */ /* 0x0022a400080011ff */
[----:B--2---:R-:W-:Y:S05]  /*85f0*/  @!P0 NANOSLEEP.SYNCS 0x989680 ;  /* 0x009896800000895d */ /* 0x004fea0003900000 */
[----:B------:R-:W2:Y:S02]  /*8600*/  @!P0 SYNCS.PHASECHK.TRANS64 P0, [R2+URZ+0x20], R4 ;  /* 0x00002004020085a7 */ /* 0x000ea400080010ff */
[----:B--2---:R-:W-:Y:S05]  /*8610*/  @!P0 BRA `(.L_x_132) ;  /* 0xfffffffc00f08947 */ /* 0x004fea000383ffff */
[----:B------:R-:W-:Y:S05]  /*8620*/  BRA `(.L_x_21) ;  /* 0xffffff9000547947 */ /* 0x000fea000383ffff */
.L_x_28:
[----:B-1----:R-:W-:-:S07]  /*8630*/  MOV R2, UR33 ;  /* 0x0000002100027c02 */ /* 0x002fce0008000f00 */
.L_x_133:
[----:B-1----:R1:W2:Y:S02]  /*8640*/  SYNCS.PHASECHK.TRANS64.TRYWAIT P0, [R2+URZ+0x20], R4 ;  /* 0x00002004020075a7 */ /* 0x0022a400080011ff */
[----:B--2---:R-:W-:Y:S05]  /*8650*/  @!P0 NANOSLEEP.SYNCS 0x989680 ;  /* 0x009896800000895d */ /* 0x004fea0003900000 */
[----:B------:R-:W2:Y:S02]  /*8660*/  @!P0 SYNCS.PHASECHK.TRANS64 P0, [R2+URZ+0x20], R4 ;  /* 0x00002004020085a7 */ /* 0x000ea400080010ff */
[----:B--2---:R-:W-:Y:S05]  /*8670*/  @!P0 BRA `(.L_x_133) ;  /* 0xfffffffc00f08947 */ /* 0x004fea000383ffff */
[----:B------:R-:W-:Y:S05]  /*8680*/  BRA `(.L_x_27) ;  /* 0xffffff94002c7947 */ /* 0x000fea000383ffff */
.L_x_32:
[----:B-1----:R1:W2:Y:S02]  /*8690*/  SYNCS.PHASECHK.TRANS64.TRYWAIT P0, [R2+URZ+0x90], R3 ;  /* 0x00009003020075a7 */ /* 0x0022a400080011ff */
[----:B--2---:R-:W-:Y:S05]  /*86a0*/  @!P0 NANOSLEEP.SYNCS 0x989680 ;  /* 0x009896800000895d */ /* 0x004fea0003900000 */
[----:B------:R-:W2:Y:S02]  /*86b0*/  @!P0 SYNCS.PHASECHK.TRANS64 P0, [R2+URZ+0x90], R3 ;  /* 0x00009003020085a7 */ /* 0x000ea400080010ff */
[----:B--2---:R-:W-:Y:S05]  /*86c0*/  @!P0 BRA `(.L_x_32) ;  /* 0xfffffffc00f08947 */ /* 0x004fea000383ffff */
[----:B------:R-:W-:Y:S05]  /*86d0*/  BRA `(.L_x_134) ;  /* 0xffffff9400e47947 */ /* 0x000fea000383ffff */
.L_x_36:
[----:B----4-:R-:W-:-:S07]  /*86e0*/  MOV R0, UR5 ;  /* 0x0000000500007c02 */ /* 0x010fce0008000f00 */
.L_x_135:
[----:B-1----:R1:W2:Y:S02]  /*86f0*/  SYNCS.PHASECHK.TRANS64.TRYWAIT P0, [R0+URZ], R2 ;  /* 0x00000002000075a7 */ /* 0x0022a400080011ff */
[----:B--2---:R-:W-:Y:S05]  /*8700*/  @!P0 NANOSLEEP.SYNCS 0x989680 ;  /* 0x009896800000895d */ /* 0x004fea0003900000 */
[----:B------:R-:W2:Y:S02]  /*8710*/  @!P0 SYNCS.PHASECHK.TRANS64 P0, [R0+URZ], R2 ;  /* 0x00000002000085a7 */ /* 0x000ea400080010ff */
[----:B--2---:R-:W-:Y:S05]  /*8720*/  @!P0 BRA `(.L_x_135) ;  /* 0xfffffffc00f08947 */ /* 0x004fea000383ffff */
[----:B------:R-:W-:Y:S05]  /*8730*/  BRA `(.L_x_136) ;  /* 0xffffff9c00547947 */ /* 0x000fea000383ffff */
.L_x_37:
[----:B----4-:R-:W-:-:S07]  /*8740*/  MOV R0, UR5 ;  /* 0x0000000500007c02 */ /* 0x010fce0008000f00 */
.L_x_137:
[----:B-1----:R1:W2:Y:S02]  /*8750*/  SYNCS.PHASECHK.TRANS64.TRYWAIT P0, [R0+URZ], R3 ;  /* 0x00000003000075a7 */ /* 0x0022a400080011ff */
[----:B--2---:R-:W-:Y:S05]  /*8760*/  @!P0 NANOSLEEP.SYNCS 0x989680 ;  /* 0x009896800000895d */ /* 0x004fea0003900000 */
[----:B------:R-:W2:Y:S02]  /*8770*/  @!P0 SYNCS.PHASECHK.TRANS64 P0, [R0+URZ], R3 ;  /* 0x00000003000085a7 */ /* 0x000ea400080010ff */
[----:B--2---:R-:W-:Y:S05]  /*8780*/  @!P0 BRA `(.L_x_137) ;  /* 0xfffffffc00f08947 */ /* 0x004fea000383ffff */
[----:B------:R-:W-:Y:S05]  /*8790*/  BRA `(.L_x_138) ;  /* 0xffffff9c00607947 */ /* 0x000fea000383ffff */
.L_x_38:
[----:B----4-:R-:W-:-:S07]  /*87a0*/  MOV R0, UR5 ;  /* 0x0000000500007c02 */ /* 0x010fce0008000f00 */
.L_x_139:
[----:B-1----:R1:W2:Y:S02]  /*87b0*/  SYNCS.PHASECHK.TRANS64.TRYWAIT P0, [R0+URZ], R3 ;  /* 0x00000003000075a7 */ /* 0x0022a400080011ff */
[----:B--2---:R-:W-:Y:S05]  /*87c0*/  @!P0 NANOSLEEP.SYNCS 0x989680 ;  /* 0x009896800000895d */ /* 0x004fea0003900000 */
[----:B------:R-:W2:Y:S02]  /*87d0*/  @!P0 SYNCS.PHASECHK.TRANS64 P0, [R0+URZ], R3 ;  /* 0x00000003000085a7 */ /* 0x000ea400080010ff */
[----:B--2---:R-:W-:Y:S05]  /*87e0*/  @!P0 BRA `(.L_x_139) ;  /* 0xfffffffc00f08947 */ /* 0x004fea000383ffff */
[----:B------:R-:W-:Y:S05]  /*87f0*/  BRA `(.L_x_140) ;  /* 0xffffff9c006c7947 */ /* 0x000fea000383ffff */
.L_x_41:
[----:B-1----:R1:W2:Y:S02]  /*8800*/  SYNCS.PHASECHK.TRANS64.TRYWAIT P0, [R0+URZ+0xf0], R4 ;  /* 0x0000f004000075a7 */ /* 0x0022a400080011ff */
[----:B--2---:R-:W-:Y:S05]  /*8810*/  @!P0 NANOSLEEP.SYNCS 0x989680 ;  /* 0x009896800000895d */ /* 0x004fea0003900000 */
[----:B------:R-:W2:Y:S02]  /*8820*/  @!P0 SYNCS.PHASECHK.TRANS64 P0, [R0+URZ+0xf0], R4 ;  /* 0x0000f004000085a7 */ /* 0x000ea400080010ff */
[----:B--2---:R-:W-:Y:S05]  /*8830*/  @!P0 BRA `(.L_x_41) ;  /* 0xfffffffc00f08947 */ /* 0x004fea000383ffff */
[----:B------:R-:W-:Y:S05]  /*8840*/  BRA `(.L_x_141) ;  /* 0xffffff9c00c87947 */ /* 0x000fea000383ffff */
.L_x_42:
[----:B------:R-:W-:-:S07]  /*8850*/  MOV R0, UR5 ;  /* 0x0000000500007c02 */ /* 0x000fce0008000f00 */
.L_x_142:
[----:B-1----:R1:W2:Y:S02]  /*8860*/  SYNCS.PHASECHK.TRANS64.TRYWAIT P0, [R0+URZ+0xa0], R5 ;  /* 0x0000a005000075a7 */ /* 0x0022a400080011ff */
[----:B--2---:R-:W-:Y:S05]  /*8870*/  @!P0 NANOSLEEP.SYNCS 0x989680 ;  /* 0x009896800000895d */ /* 0x004fea0003900000 */
[----:B------:R-:W2:Y:S02]  /*8880*/  @!P0 SYNCS.PHASECHK.TRANS64 P0, [R0+URZ+0xa0], R5 ;  /* 0x0000a005000085a7 */ /* 0x000ea400080010ff */
[----:B--2---:R-:W-:Y:S05]  /*8890*/  @!P0 BRA `(.L_x_142) ;  /* 0xfffffffc00f08947 */ /* 0x004fea000383ffff */
[----:B------:R-:W-:Y:S05]  /*88a0*/  BRA `(.L_x_143) ;  /* 0xffffff9c00d87947 */ /* 0x000fea000383ffff */
.L_x_43:
[----:B-1----:R1:W2:Y:S02]  /*88b0*/  SYNCS.PHASECHK.TRANS64.TRYWAIT P1, [R0+URZ+0x90], R4 ;  /* 0x00009004000075a7 */ /* 0x0022a400080211ff */
[----:B--2---:R-:W-:Y:S05]  /*88c0*/  @!P1 NANOSLEEP.SYNCS 0x989680 ;  /* 0x009896800000995d */ /* 0x004fea0003900000 */
[----:B------:R-:W2:Y:S02]  /*88d0*/  @!P1 SYNCS.PHASECHK.TRANS64 P1, [R0+URZ+0x90], R4 ;  /* 0x00009004000095a7 */ /* 0x000ea400080210ff */
[----:B--2---:R-:W-:Y:S05]  /*88e0*/  @!P1 BRA `(.L_x_43) ;  /* 0xfffffffc00f09947 */ /* 0x004fea000383ffff */
[----:B------:R-:W-:Y:S05]  /*88f0*/  BRA `(.L_x_144) ;  /* 0xffffffa000087947 */ /* 0x000fea000383ffff */
.L_x_46:
[----:B------:R-:W-:-:S07]  /*8900*/  MOV R0, UR5 ;  /* 0x0000000500007c02 */ /* 0x000fce0008000f00 */
.L_x_145:
[----:B-1----:R1:W2:Y:S02]  /*8910*/  SYNCS.PHASECHK.TRANS64.TRYWAIT P0, [R0+URZ+0xa0], R2 ;  /* 0x0000a002000075a7 */ /* 0x0022a400080011ff */
[----:B--2---:R-:W-:Y:S05]  /*8920*/  @!P0 NANOSLEEP.SYNCS 0x989680 ;  /* 0x009896800000895d */ /* 0x004fea0003900000 */
[----:B------:R-:W2:Y:S02]  /*8930*/  @!P0 SYNCS.PHASECHK.TRANS64 P0, [R0+URZ+0xa0], R2 ;  /* 0x0000a002000085a7 */ /* 0x000ea400080010ff */
[----:B--2---:R-:W-:Y:S05]  /*8940*/  @!P0 BRA `(.L_x_145) ;  /* 0xfffffffc00f08947 */ /* 0x004fea000383ffff */
[----:B------:R-:W-:Y:S05]  /*8950*/  BRA `(.L_x_45) ;  /* 0xffffffa0005c7947 */ /* 0x000fea000383ffff */
.L_x_53:
[----:B-1----:R1:W2:Y:S02]  /*8960*/  SYNCS.PHASECHK.TRANS64.TRYWAIT P1, [R0+URZ+0x90], R2 ;  /* 0x00009002000075a7 */ /* 0x0022a400080211ff */
[----:B--2---:R-:W-:Y:S05]  /*8970*/  @!P1 NANOSLEEP.SYNCS 0x989680 ;  /* 0x009896800000995d */ /* 0x004fea0003900000 */
[----:B------:R-:W2:Y:S02]  /*8980*/  @!P1 SYNCS.PHASECHK.TRANS64 P1, [R0+URZ+0x90], R2 ;  /* 0x00009002000095a7 */ /* 0x000ea400080210ff */
[----:B--2---:R-:W-:Y:S05]  /*8990*/  @!P1 BRA `(.L_x_53) ;  /* 0xfffffffc00f09947 */ /* 0x004fea000383ffff */
[----:B------:R-:W-:Y:S05]  /*89a0*/  BRA `(.L_x_146) ;  /* 0xffffffa400ec7947 */ /* 0x000fea000383ffff */
.L_x_54:
[----:B------:R-:W-:-:S07]  /*89b0*/  MOV R2, UR6 ;  /* 0x0000000600027c02 */ /* 0x000fce0008000f00 */
.L_x_147:
[----:B-1----:R1:W2:Y:S02]  /*89c0*/  SYNCS.PHASECHK.TRANS64.TRYWAIT P0, [R2+URZ+0xd0], R0 ;  /* 0x0000d000020075a7 */ /* 0x0022a400080011ff */
[----:B--2---:R-:W-:Y:S05]  /*89d0*/  @!P0 NANOSLEEP.SYNCS 0x989680 ;  /* 0x009896800000895d */ /* 0x004fea0003900000 */
[----:B------:R-:W2:Y:S02]  /*89e0*/  @!P0 SYNCS.PHASECHK.TRANS64 P0, [R2+URZ+0xd0], R0 ;  /* 0x0000d000020085a7 */ /* 0x000ea400080010ff */
[----:B--2---:R-:W-:Y:S05]  /*89f0*/  @!P0 BRA `(.L_x_147) ;  /* 0xfffffffc00f08947 */ /* 0x004fea000383ffff */
[----:B------:R-:W-:Y:S05]  /*8a00*/  BRA `(.L_x_148) ;  /* 0xffffffa8003c7947 */ /* 0x000fea000383ffff */
.L_x_57:
[----:B------:R-:W-:Y:S07]  /*8a10*/  MOV R0, UR11 ;  /* 0x0000000b00007c02 */ /* 0x000fee0008000f00 */
.L_x_149:
[----:B-1----:R1:W2:Y:S02]  /*8a20*/  SYNCS.PHASECHK.TRANS64.TRYWAIT P0, [R0+URZ], R2 ;  /* 0x00000002000075a7 */ /* 0x0022a400080011ff */
[----:B--2---:R-:W-:Y:S05]  /*8a30*/  @!P0 NANOSLEEP.SYNCS 0x989680 ;  /* 0x009896800000895d */ /* 0x004fea0003900000 */
[----:B------:R-:W2:Y:S02]  /*8a40*/  @!P0 SYNCS.PHASECHK.TRANS64 P0, [R0+URZ], R2 ;  /* 0x00000002000085a7 */ /* 0x000ea400080010ff */
[----:B--2---:R-:W-:Y:S05]  /*8a50*/  @!P0 BRA `(.L_x_149) ;  /* 0xfffffffc00f08947 */ /* 0x004fea000383ffff */
[----:B------:R-:W-:Y:S05]  /*8a60*/  BRA `(.L_x_56) ;  /* 0xffffffa800587947 */ /* 0x000fea000383ffff */
.L_x_60:
[----:B------:R-:W-:-:S07]  /*8a70*/  MOV R0, UR6 ;  /* 0x0000000600007c02 */ /* 0x000fce0008000f00 */
.L_x_150:
[----:B--2---:R2:W4:Y:S02]  /*8a80*/  SYNCS.PHASECHK.TRANS64.TRYWAIT P0, [R0+URZ], R2 ;  /* 0x00000002000075a7 */ /* 0x00452400080011ff */
[----:B----4-:R-:W-:Y:S05]  /*8a90*/  @!P0 NANOSLEEP.SYNCS 0x989680 ;  /* 0x009896800000895d */ /* 0x010fea0003900000 */
[----:B------:R-:W4:Y:S02]  /*8aa0*/  @!P0 SYNCS.PHASECHK.TRANS64 P0, [R0+URZ], R2 ;  /* 0x00000002000085a7 */ /* 0x000f2400080010ff */
[----:B----4-:R-:W-:Y:S05]  /*8ab0*/  @!P0 BRA `(.L_x_150) ;  /* 0xfffffffc00f08947 */ /* 0x010fea000383ffff */
[----:B------:R-:W-:Y:S05]  /*8ac0*/  BRA `(.L_x_151) ;  /* 0xffffffac00847947 */ /* 0x000fea000383ffff */
.L_x_61:
[----:B------:R-:W-:-:S07]  /*8ad0*/  MOV R0, UR6 ;  /* 0x0000000600007c02 */ /* 0x000fce0008000f00 */
.L_x_152:
[----:B-1----:R1:W2:Y:S02]  /*8ae0*/  SYNCS.PHASECHK.TRANS64.TRYWAIT P0, [R0+URZ], R3 ;  /* 0x00000003000075a7 */ /* 0x0022a400080011ff */
[----:B--2---:R-:W-:Y:S05]  /*8af0*/  @!P0 NANOSLEEP.SYNCS 0x989680 ;  /* 0x009896800000895d */ /* 0x004fea0003900000 */
[----:B------:R-:W2:Y:S02]  /*8b00*/  @!P0 SYNCS.PHASECHK.TRANS64 P0, [R0+URZ], R3 ;  /* 0x00000003000085a7 */ /* 0x000ea400080010ff */
[----:B--2---:R-:W-:Y:S05]  /*8b10*/  @!P0 BRA `(.L_x_152) ;  /* 0xfffffffc00f08947 */ /* 0x004fea000383ffff */
[----:B------:R-:W-:Y:S05]  /*8b20*/  BRA `(.L_x_153) ;  /* 0xffffffac00907947 */ /* 0x000fea000383ffff */
.L_x_62:
[----:B------:R-:W-:-:S07]  /*8b30*/  MOV R0, UR6 ;  /* 0x0000000600007c02 */ /* 0x000fce0008000f00 */
.L_x_154:
[----:B-1----:R1:W2:Y:S02]  /*8b40*/  SYNCS.PHASECHK.TRANS64.TRYWAIT P0, [R0+URZ], R3 ;  /* 0x00000003000075a7 */ /* 0x0022a400080011ff */
[----:B--2---:R-:W-:Y:S05]  /*8b50*/  @!P0 NANOSLEEP.SYNCS 0x989680 ;  /* 0x009896800000895d */ /* 0x004fea0003900000 */
[----:B------:R-:W2:Y:S02]  /*8b60*/  @!P0 SYNCS.PHASECHK.TRANS64 P0, [R0+URZ], R3 ;  /* 0x00000003000085a7 */ /* 0x000ea400080010ff */
[----:B--2---:R-:W-:Y:S05]  /*8b70*/  @!P0 BRA `(.L_x_154) ;  /* 0xfffffffc00f08947 */ /* 0x004fea000383ffff */
[----:B------:R-:W-:Y:S05]  /*8b80*/  BRA `(.L_x_155) ;  /* 0xffffffac009c7947 */ /* 0x000fea000383ffff */
.L_x_63:
[----:B-1----:R-:W-:-:S07]  /*8b90*/  MOV R0, UR7 ;  /* 0x0000000700007c02 */ /* 0x002fce0008000f00 */
.L_x_156:
[----:B-1----:R1:W2:Y:S02]  /*8ba0*/  SYNCS.PHASECHK.TRANS64.TRYWAIT P0, [R0+URZ], R2 ;  /* 0x00000002000075a7 */ /* 0x0022a400080011ff */
[----:B--2---:R-:W-:Y:S05]  /*8bb0*/  @!P0 NANOSLEEP.SYNCS 0x989680 ;  /* 0x009896800000895d */ /* 0x004fea0003900000 */
[----:B------:R-:W2:Y:S02]  /*8bc0*/  @!P0 SYNCS.PHASECHK.TRANS64 P0, [R0+URZ], R2 ;  /* 0x00000002000085a7 */ /* 0x000ea400080010ff */
[----:B--2---:R-:W-:Y:S05]  /*8bd0*/  @!P0 BRA `(.L_x_156) ;  /* 0xfffffffc00f08947 */ /* 0x004fea000383ffff */
[----:B------:R-:W-:Y:S05]  /*8be0*/  BRA `(.L_x_157) ;  /* 0xffffffac00a87947 */ /* 0x000fea000383ffff */
.L_x_68:
[----:B--2---:R2:W3:Y:S02]  /*8bf0*/  SYNCS.PHASECHK.TRANS64.TRYWAIT P0, [R0+URZ+0x90], R2 ;  /* 0x00009002000075a7 */ /* 0x0044e400080011ff */
[----:B---3--:R-:W-:Y:S05]  /*8c00*/  @!P0 NANOSLEEP.SYNCS 0x989680 ;  /* 0x009896800000895d */ /* 0x008fea0003900000 */
[----:B------:R-:W3:Y:S02]  /*8c10*/  @!P0 SYNCS.PHASECHK.TRANS64 P0, [R0+URZ+0x90], R2 ;  /* 0x00009002000085a7 */ /* 0x000ee400080010ff */
[----:B---3--:R-:W-:Y:S05]  /*8c20*/  @!P0 BRA `(.L_x_68) ;  /* 0xfffffffc00f08947 */ /* 0x008fea000383ffff */
[----:B------:R-:W-:Y:S05]  /*8c30*/  BRA `(.L_x_158) ;  /* 0xffffffb000b07947 */ /* 0x000fea000383ffff */
.L_x_71:
[----:B------:R-:W-:Y:S07]  /*8c40*/  MOV R0, UR7 ;  /* 0x0000000700007c02 */ /* 0x000fee0008000f00 */
.L_x_159:
[----:B--2---:R2:W3:Y:S02]  /*8c50*/  SYNCS.PHASECHK.TRANS64.TRYWAIT P0, [R0+URZ+0x88], R2 ;  /* 0x00008802000075a7 */ /* 0x0044e400080011ff */
[----:B---3--:R-:W-:Y:S05]  /*8c60*/  @!P0 NANOSLEEP.SYNCS 0x989680 ;  /* 0x009896800000895d */ /* 0x008fea0003900000 */
[----:B------:R-:W3:Y:S02]  /*8c70*/  @!P0 SYNCS.PHASECHK.TRANS64 P0, [R0+URZ+0x88], R2 ;  /* 0x00008802000085a7 */ /* 0x000ee400080010ff */
[----:B---3--:R-:W-:Y:S05]  /*8c80*/  @!P0 BRA `(.L_x_159) ;  /* 0xfffffffc00f08947 */ /* 0x008fea000383ffff */
[----:B------:R-:W-:Y:S05]  /*8c90*/  BRA `(.L_x_70) ;  /* 0xffffffb400907947 */ /* 0x000fea000383ffff */
.L_x_74:
[----:B------:R-:W-:Y:S07]  /*8ca0*/  MOV R0, UR7 ;  /* 0x0000000700007c02 */ /* 0x000fee0008000f00 */
.L_x_160:
[----:B-1----:R1:W2:Y:S02]  /*8cb0*/  SYNCS.PHASECHK.TRANS64.TRYWAIT P0, [R0+URZ+0x60], R14 ;  /* 0x0000600e000075a7 */ /* 0x0022a400080011ff */
[----:B--2---:R-:W-:Y:S05]  /*8cc0*/  @!P0 NANOSLEEP.SYNCS 0x989680 ;  /* 0x009896800000895d */ /* 0x004fea0003900000 */
[----:B------:R-:W2:Y:S02]  /*8cd0*/  @!P0 SYNCS.PHASECHK.TRANS64 P0, [R0+URZ+0x60], R14 ;  /* 0x0000600e000085a7 */ /* 0x000ea400080010ff */
[----:B--2---:R-:W-:Y:S05]  /*8ce0*/  @!P0 BRA `(.L_x_160) ;  /* 0xfffffffc00f08947 */ /* 0x004fea000383ffff */
[----:B------:R-:W-:Y:S05]  /*8cf0*/  BRA `(.L_x_161) ;  /* 0xffffffb800087947 */ /* 0x000fea000383ffff */
.L_x_75:
[----:B------:R-:W-:Y:S07]  /*8d00*/  MOV R0, UR7 ;  /* 0x0000000700007c02 */ /* 0x000fee0008000f00 */
.L_x_162:
[----:B-1----:R1:W2:Y:S02]  /*8d10*/  SYNCS.PHASECHK.TRANS64.TRYWAIT P0, [R0+URZ+0x68], R14 ;  /* 0x0000680e000075a7 */ /* 0x0022a400080011ff */
[----:B--2---:R-:W-:Y:S05]  /*8d20*/  @!P0 NANOSLEEP.SYNCS 0x989680 ;  /* 0x009896800000895d */ /* 0x004fea0003900000 */
[----:B------:R-:W2:Y:S02]  /*8d30*/  @!P0 SYNCS.PHASECHK.TRANS64 P0, [R0+URZ+0x68], R14 ;  /* 0x0000680e000085a7 */ /* 0x000ea400080010ff */
[----:B--2---:R-:W-:Y:S05]  /*8d40*/  @!P0 BRA `(.L_x_162) ;  /* 0xfffffffc00f08947 */ /* 0x004fea000383ffff */
[----:B------:R-:W-:Y:S05]  /*8d50*/  BRA `(.L_x_163) ;  /* 0xffffffb800407947 */ /* 0x000fea000383ffff */
.L_x_76:
[----:B------:R-:W-:Y:S07]  /*8d60*/  MOV R0, UR7 ;  /* 0x0000000700007c02 */ /* 0x000fee0008000f00 */
.L_x_164:
[----:B-1----:R1:W2:Y:S02]  /*8d70*/  SYNCS.PHASECHK.TRANS64.TRYWAIT P0, [R0+URZ+0x70], R14 ;  /* 0x0000700e000075a7 */ /* 0x0022a400080011ff */
[----:B--2---:R-:W-:Y:S05]  /*8d80*/  @!P0 NANOSLEEP.SYNCS 0x989680 ;  /* 0x009896800000895d */ /* 0x004fea0003900000 */
[----:B------:R-:W2:Y:S02]  /*8d90*/  @!P0 SYNCS.PHASECHK.TRANS64 P0, [R0+URZ+0x70], R14 ;  /* 0x0000700e000085a7 */ /* 0x000ea400080010ff */
[----:B--2---:R-:W-:Y:S05]  /*8da0*/  @!P0 BRA `(.L_x_164) ;  /* 0xfffffffc00f08947 */ /* 0x004fea000383ffff */
[----:B------:R-:W-:Y:S05]  /*8db0*/  BRA `(.L_x_165) ;  /* 0xffffffb800847947 */ /* 0x000fea000383ffff */
.L_x_77:
[----:B------:R-:W-:Y:S07]  /*8dc0*/  MOV R0, UR7 ;  /* 0x0000000700007c02 */ /* 0x000fee0008000f00 */
.L_x_166:
[----:B-1----:R1:W2:Y:S02]  /*8dd0*/  SYNCS.PHASECHK.TRANS64.TRYWAIT P0, [R0+URZ+0x78], R14 ;  /* 0x0000780e000075a7 */ /* 0x0022a400080011ff */
[----:B--2---:R-:W-:Y:S05]  /*8de0*/  @!P0 NANOSLEEP.SYNCS 0x989680 ;  /* 0x009896800000895d */ /* 0x004fea0003900000 */
[----:B------:R-:W2:Y:S02]  /*8df0*/  @!P0 SYNCS.PHASECHK.TRANS64 P0, [R0+URZ+0x78], R14 ;  /* 0x0000780e000085a7 */ /* 0x000ea400080010ff */
[----:B--2---:R-:W-:Y:S05]  /*8e00*/  @!P0 BRA `(.L_x_166) ;  /* 0xfffffffc00f08947 */ /* 0x004fea000383ffff */
[----:B------:R-:W-:Y:S05]  /*8e10*/  BRA `(.L_x_167) ;  /* 0xffffffbc00087947 */ /* 0x000fea000383ffff */
.L_x_79:
[----:B------:R-:W-:-:S07]  /*8e20*/  MOV R0, UR7 ;  /* 0x0000000700007c02 */ /* 0x000fce0008000f00 */
.L_x_168:
[----:B-1----:R1:W3:Y:S02]  /*8e30*/  SYNCS.PHASECHK.TRANS64.TRYWAIT P0, [R0+URZ+0x60], R2 ;  /* 0x00006002000075a7 */ /* 0x0022e400080011ff */
[----:B---3--:R-:W-:Y:S05]  /*8e40*/  @!P0 NANOSLEEP.SYNCS 0x989680 ;  /* 0x009896800000895d */ /* 0x008fea0003900000 */
[----:B------:R-:W3:Y:S02]  /*8e50*/  @!P0 SYNCS.PHASECHK.TRANS64 P0, [R0+URZ+0x60], R2 ;  /* 0x00006002000085a7 */ /* 0x000ee400080010ff */
[----:B---3--:R-:W-:Y:S05]  /*8e60*/  @!P0 BRA `(.L_x_168) ;  /* 0xfffffffc00f08947 */ /* 0x008fea000383ffff */
[----:B------:R-:W-:Y:S05]  /*8e70*/  BRA `(.L_x_169) ;  /* 0xffffffbc00787947 */ /* 0x000fea000383ffff */
.L_x_80:
[----:B-1----:R-:W-:-:S07]  /*8e80*/  MOV R0, UR7 ;  /* 0x0000000700007c02 */ /* 0x002fce0008000f00 */
.L_x_170:
[----:B-1----:R1:W3:Y:S02]  /*8e90*/  SYNCS.PHASECHK.TRANS64.TRYWAIT P0, [R0+URZ+0x68], R2 ;  /* 0x00006802000075a7 */ /* 0x0022e400080011ff */
[----:B---3--:R-:W-:Y:S05]  /*8ea0*/  @!P0 NANOSLEEP.SYNCS 0x989680 ;  /* 0x009896800000895d */ /* 0x008fea0003900000 */
[----:B------:R-:W3:Y:S02]  /*8eb0*/  @!P0 SYNCS.PHASECHK.TRANS64 P0, [R0+URZ+0x68], R2 ;  /* 0x00006802000085a7 */ /* 0x000ee400080010ff */
[----:B---3--:R-:W-:Y:S05]  /*8ec0*/  @!P0 BRA `(.L_x_170) ;  /* 0xfffffffc00f08947 */ /* 0x008fea000383ffff */
[----:B------:R-:W-:Y:S05]  /*8ed0*/  BRA `(.L_x_171) ;  /* 0xffffffbc00687947 */ /* 0x000fea000383ffff */
.L_x_81:
[----:B-1----:R-:W-:-:S07]  /*8ee0*/  MOV R0, UR7 ;  /* 0x0000000700007c02 */ /* 0x002fce0008000f00 */
.L_x_172:
[----:B-1----:R1:W3:Y:S02]  /*8ef0*/  SYNCS.PHASECHK.TRANS64.TRYWAIT P0, [R0+URZ+0x70], R2 ;  /* 0x00007002000075a7 */ /* 0x0022e400080011ff */
[----:B---3--:R-:W-:Y:S05]  /*8f00*/  @!P0 NANOSLEEP.SYNCS 0x989680 ;  /* 0x009896800000895d */ /* 0x008fea0003900000 */
[----:B------:R-:W3:Y:S02]  /*8f10*/  @!P0 SYNCS.PHASECHK.TRANS64 P0, [R0+URZ+0x70], R2 ;  /* 0x00007002000085a7 */ /* 0x000ee400080010ff */
[----:B---3--:R-:W-:Y:S05]  /*8f20*/  @!P0 BRA `(.L_x_172) ;  /* 0xfffffffc00f08947 */ /* 0x008fea000383ffff */
[----:B------:R-:W-:Y:S05]  /*8f30*/  BRA `(.L_x_173) ;  /* 0xffffffbc00587947 */ /* 0x000fea000383ffff */
.L_x_83:
[----:B--2---:R2:W4:Y:S02]  /*8f40*/  SYNCS.PHASECHK.TRANS64.TRYWAIT P0, [R0+URZ+0x90], R2 ;  /* 0x00009002000075a7 */ /* 0x00452400080011ff */
[----:B----4-:R-:W-:Y:S05]  /*8f50*/  @!P0 NANOSLEEP.SYNCS 0x989680 ;  /* 0x009896800000895d */ /* 0x010fea0003900000 */
[----:B------:R-:W4:Y:S02]  /*8f60*/  @!P0 SYNCS.PHASECHK.TRANS64 P0, [R0+URZ+0x90], R2 ;  /* 0x00009002000085a7 */ /* 0x000f2400080010ff */
[----:B----4-:R-:W-:Y:S05]  /*8f70*/  @!P0 BRA `(.L_x_83) ;  /* 0xfffffffc00f08947 */ /* 0x010fea000383ffff */
[----:B------:R-:W-:Y:S05]  /*8f80*/  BRA `(.L_x_174) ;  /* 0xffffffc000307947 */ /* 0x000fea000383ffff */
.L_x_94:
[----:B-1----:R-:W-:Y:S04]  /*8f90*/  MOV R0, UR48 ;  /* 0x0000003000007c02 */ /* 0x002fe80008000f00 */
[----:B------:R1:W3:Y:S03]  /*8fa0*/  SYNCS.PHASECHK.TRANS64.TRYWAIT P1, [R0+URZ+0x40], R3 ;  /* 0x00004003000075a7 */ /* 0x0002e600080211ff */
[----:B---3--:R-:W-:Y:S05]  /*8fb0*/  @!P1 NANOSLEEP.SYNCS 0x989680 ;  /* 0x009896800000995d */ /* 0x008fea0003900000 */
[----:B------:R-:W3:Y:S02]  /*8fc0*/  @!P1 SYNCS.PHASECHK.TRANS64 P1, [R0+URZ+0x40], R3 ;  /* 0x00004003000095a7 */ /* 0x000ee400080210ff */
[----:B---3--:R-:W-:Y:S05]  /*8fd0*/  @!P1 BRA `(.L_x_94) ;  /* 0xfffffffc00ec9947 */ /* 0x008fea000383ffff */
[----:B------:R-:W-:Y:S05]  /*8fe0*/  BRA `(.L_x_93) ;  /* 0xffffffcc00687947 */ /* 0x000fea000383ffff */
.L_x_96:
[----:B-1----:R1:W2:Y:S02]  /*8ff0*/  SYNCS.PHASECHK.TRANS64.TRYWAIT P0, [R84+URZ+0xb0], R2 ;  /* 0x0000b002540075a7 */ /* 0x0022a400080011ff */
[----:B--2---:R-:W-:Y:S05]  /*9000*/  @!P0 NANOSLEEP.SYNCS 0x989680 ;  /* 0x009896800000895d */ /* 0x004fea0003900000 */
[----:B------:R-:W2:Y:S02]  /*9010*/  @!P0 SYNCS.PHASECHK.TRANS64 P0, [R84+URZ+0xb0], R2 ;  /* 0x0000b002540085a7 */ /* 0x000ea400080010ff */
[----:B--2---:R-:W-:Y:S05]  /*9020*/  @!P0 BRA `(.L_x_96) ;  /* 0xfffffffc00f08947 */ /* 0x004fea000383ffff */
[----:B------:R-:W-:Y:S05]  /*9030*/  BRA `(.L_x_95) ;  /* 0xffffffcc00947947 */ /* 0x000fea000383ffff */
.L_x_105:
[----:B-1----:R1:W2:Y:S02]  /*9040*/  SYNCS.PHASECHK.TRANS64.TRYWAIT P0, [R2+URZ+0x40], R0 ;  /* 0x00004000020075a7 */ /* 0x0022a400080011ff */
[----:B--2---:R-:W-:Y:S05]  /*9050*/  @!P0 NANOSLEEP.SYNCS 0x989680 ;  /* 0x009896800000895d */ /* 0x004fea0003900000 */
[----:B------:R-:W2:Y:S02]  /*9060*/  @!P0 SYNCS.PHASECHK.TRANS64 P0, [R2+URZ+0x40], R0 ;  /* 0x00004000020085a7 */ /* 0x000ea400080010ff */
[----:B--2---:R-:W-:Y:S05]  /*9070*/  @!P0 BRA `(.L_x_105) ;  /* 0xfffffffc00f08947 */ /* 0x004fea000383ffff */
[----:B------:R-:W-:Y:S05]  /*9080*/  BRA `(.L_x_104) ;  /* 0xffffffd400b87947 */ /* 0x000fea000383ffff */
.L_x_113:
[----:B-1----:R1:W2:Y:S02]  /*9090*/  SYNCS.PHASECHK.TRANS64.TRYWAIT P0, [R0+URZ+0x40], R5 ;  /* 0x00004005000075a7 */ /* 0x0022a400080011ff */
[----:B--2---:R-:W-:Y:S05]  /*90a0*/  @!P0 NANOSLEEP.SYNCS 0x989680 ;  /* 0x009896800000895d */ /* 0x004fea0003900000 */
[----:B------:R-:W2:Y:S02]  /*90b0*/  @!P0 SYNCS.PHASECHK.TRANS64 P0, [R0+URZ+0x40], R5 ;  /* 0x00004005000085a7 */ /* 0x000ea400080010ff */
[----:B--2---:R-:W-:Y:S05]  /*90c0*/  @!P0 BRA `(.L_x_113) ;  /* 0xfffffffc00f08947 */ /* 0x004fea000383ffff */
[----:B------:R-:W-:Y:S05]  /*90d0*/  BRA `(.L_x_112) ;  /* 0xffffffdc00fc7947 */ /* 0x000fea000383ffff */
.L_x_121:
[----:B--2---:R2:W3:Y:S02]  /*90e0*/  SYNCS.PHASECHK.TRANS64.TRYWAIT P0, [R2+URZ+0x40], R0 ;  /* 0x00004000020075a7 */ /* 0x0044e400080011ff */
[----:B---3--:R-:W-:Y:S05]  /*90f0*/  @!P0 NANOSLEEP.SYNCS 0x989680 ;  /* 0x009896800000895d */ /* 0x008fea0003900000 */
[----:B------:R-:W3:Y:S02]  /*9100*/  @!P0 SYNCS.PHASECHK.TRANS64 P0, [R2+URZ+0x40], R0 ;  /* 0x00004000020085a7 */ /* 0x000ee400080010ff */
[----:B---3--:R-:W-:Y:S05]  /*9110*/  @!P0 BRA `(.L_x_121) ;  /* 0xfffffffc00f08947 */ /* 0x008fea000383ffff */
[----:B------:R-:W-:Y:S05]  /*9120*/  BRA `(.L_x_120) ;  /* 0xffffffe800407947 */ /* 0x000fea000383ffff */
        .weak           $__internal_0_$__cuda_sm10x_tcgen05_guardrail_trap_col_being_dealloced_not_returned_by_alloc
        .type           $__internal_0_$__cuda_sm10x_tcgen05_guardrail_trap_col_being_dealloced_not_returned_by_alloc,@function
        .size           $__internal_0_$__cuda_sm10x_tcgen05_guardrail_trap_col_being_dealloced_not_returned_by_alloc,($__internal_1_$__cuda_sm10x_tcgen05_guardrail_trap_phase_invalid_during_alloc - $__internal_0_$__cuda_sm10x_tcgen05_guardrail_trap_col_being_dealloced_not_returned_by_alloc)
$__internal_0_$__cuda_sm10x_tcgen05_guardrail_trap_col_being_dealloced_not_returned_by_alloc:
[----:B------:R-:W-:Y:S05]  /*9130*/  BPT.TRAP 0x1 ;  /* 0x000000040000795c */ /* 0x000fea0000300000 */
[----:B------:R-:W-:-:S04]  /*9140*/  HFMA2 R3, -RZ, RZ, 0, 0 ;  /* 0x00000000ff037431 */ /* 0x000fc800000001ff */
[----:B------:R-:W-:Y:S05]  /*9150*/  RET.REL.NODEC R2 `(_ZN7cutlass13device_kernelINS_4gemm6kernel13GemmUniversalIN4cute5tupleIJiiiiEEENS1_10collective13CollectiveMmaINS1_35MainloopSm100TmaUmmaWarpSpecializedILi4ELi2ELi4ENS5_IJNS4_1CILi1EEESB_SB_EEEEENS5_IJNSA_ILi64EEENSA_ILi128EEESE_EEENS_10tfloat32_tENS5_IJlSB_lEEESH_SI_NS4_8TiledMMAINS4_8MMA_AtomIJNS4_17SM100_MMA_TF32_SSISH_SH_fLi64ELi128ELNS4_4UMMA5MajorE0ELSN_0ELNSM_7ScaleInE0ELSO_0EEEEEENS4_6LayoutISC_NS5_IJNSA_ILi0EEESS_SS_EEEEENS5_IJNS4_10UnderscoreESV_SV_EEEEENS4_13SM90_TMA_LOADENS4_14ComposedLayoutINS4_7SwizzleILi3ELi4ELi3EEENS4_18smem_ptr_flag_bitsILi32EEENSR_INS5_IJNSA_ILi8EEENSA_ILi32EEEEEENS5_IJS15_SB_EEEEEEEvNS4_8identityESY_S19_vS1A_EENS_8epilogue10collective18CollectiveEpilogueINS1C_23Sm100TmaWarpSpecializedILi4ELi2ELi16ELb1ELb0EEEJSG_NS5_IJNSR_ISE_SB_EENSR_IS15_SB_EEEEESH_SI_SH_SI_NS1C_6fusion15FusionCallbacksIS1G_NS1K_17LinearCombinationISH_fSH_fLNS_15FloatRoundStyleE2EEESG_S1J_JEEENS4_5SM1004TMEM4LOAD26SM100_TMEM_LOAD_16dp128b8xESY_S19_NS4_17SM75_U32x4_LDSM_NENS4_14SM90_TMA_STOREES19_NS4_17SM90_U32x4_STSM_NENS4_39AutoVectorizingCopyWithAssumedAlignmentILi128EEEEEEvvEEEEvNT_6ParamsE) ;  /* 0xffffff6c02a87950 */ /* 0x000fea0003c3ffff */
        .weak           $__internal_1_$__cuda_sm10x_tcgen05_guardrail_trap_phase_invalid_during_alloc
        .type           $__internal_1_$__cuda_sm10x_tcgen05_guardrail_trap_phase_invalid_during_alloc,@function
        .size           $__internal_1_$__cuda_sm10x_tcgen05_guardrail_trap_phase_invalid_during_alloc,($__internal_2_$__cuda_sm10x_tcgen05_guardrail_trap_unallocated_columns_being_dealloced - $__internal_1_$__cuda_sm10x_tcgen05_guardrail_trap_phase_invalid_during_alloc)
$__internal_1_$__cuda_sm10x_tcgen05_guardrail_trap_phase_invalid_during_alloc:
[----:B------:R-:W-:Y:S05]  /*9160*/  BPT.TRAP 0x1 ;  /* 0x000000040000795c */ /* 0x000fea0000300000 */
[----:B------:R-:W-:-:S04]  /*9170*/  MOV R3, 0x0 ;  /* 0x0000000000037802 */ /* 0x000fc80000000f00 */
[----:B------:R-:W-:Y:S05]  /*9180*/  RET.REL.NODEC R2 `(_ZN7cutlass13device_kernelINS_4gemm6kernel13GemmUniversalIN4cute5tupleIJiiiiEEENS1_10collective13CollectiveMmaINS1_35MainloopSm100TmaUmmaWarpSpecializedILi4ELi2ELi4ENS5_IJNS4_1CILi1EEESB_SB_EEEEENS5_IJNSA_ILi64EEENSA_ILi128EEESE_EEENS_10tfloat32_tENS5_IJlSB_lEEESH_SI_NS4_8TiledMMAINS4_8MMA_AtomIJNS4_17SM100_MMA_TF32_SSISH_SH_fLi64ELi128ELNS4_4UMMA5MajorE0ELSN_0ELNSM_7ScaleInE0ELSO_0EEEEEENS4_6LayoutISC_NS5_IJNSA_ILi0EEESS_SS_EEEEENS5_IJNS4_10UnderscoreESV_SV_EEEEENS4_13SM90_TMA_LOADENS4_14ComposedLayoutINS4_7SwizzleILi3ELi4ELi3EEENS4_18smem_ptr_flag_bitsILi32EEENSR_INS5_IJNSA_ILi8EEENSA_ILi32EEEEEENS5_IJS15_SB_EEEEEEEvNS4_8identityESY_S19_vS1A_EENS_8epilogue10collective18CollectiveEpilogueINS1C_23Sm100TmaWarpSpecializedILi4ELi2ELi16ELb1ELb0EEEJSG_NS5_IJNSR_ISE_SB_EENSR_IS15_SB_EEEEESH_SI_SH_SI_NS1C_6fusion15FusionCallbacksIS1G_NS1K_17LinearCombinationISH_fSH_fLNS_15FloatRoundStyleE2EEESG_S1J_JEEENS4_5SM1004TMEM4LOAD26SM100_TMEM_LOAD_16dp128b8xESY_S19_NS4_17SM75_U32x4_LDSM_NENS4_14SM90_TMA_STOREES19_NS4_17SM90_U32x4_STSM_NENS4_39AutoVectorizingCopyWithAssumedAlignmentILi128EEEEEEvvEEEEvNT_6ParamsE) ;  /* 0xffffff6c029c7950 */ /* 0x000fea0003c3ffff */
        .weak           $__internal_2_$__cuda_sm10x_tcgen05_guardrail_trap_unallocated_columns_being_dealloced
        .type           $__internal_2_$__cuda_sm10x_tcgen05_guardrail_trap_unallocated_columns_being_dealloced,@function
        .size           $__internal_2_$__cuda_sm10x_tcgen05_guardrail_trap_unallocated_columns_being_dealloced,(.L_x_176 - $__internal_2_$__cuda_sm10x_tcgen05_guardrail_trap_unallocated_columns_being_dealloced)
$__internal_2_$__cuda_sm10x_tcgen05_guardrail_trap_unallocated_columns_being_dealloced:
[----:B------:R-:W-:Y:S05]  /*9190*/  BPT.TRAP 0x1 ;  /* 0x000000040000795c */ /* 0x000fea0000300000 */
[----:B------:R-:W-:-:S04]  /*91a0*/  HFMA2 R3, -RZ, RZ, 0, 0 ;  /* 0x00000000ff037431 */ /* 0x000fc800000001ff */
[----:B------:R-:W-:Y:S05]  /*91b0*/  RET.REL.NODEC R2 `(_ZN7cutlass13device_kernelINS_4gemm6kernel13GemmUniversalIN4cute5tupleIJiiiiEEENS1_10collective13CollectiveMmaINS1_35MainloopSm100TmaUmmaWarpSpecializedILi4ELi2ELi4ENS5_IJNS4_1CILi1EEESB_SB_EEEEENS5_IJNSA_ILi64EEENSA_ILi128EEESE_EEENS_10tfloat32_tENS5_IJlSB_lEEESH_SI_NS4_8TiledMMAINS4_8MMA_AtomIJNS4_17SM100_MMA_TF32_SSISH_SH_fLi64ELi128ELNS4_4UMMA5MajorE0ELSN_0ELNSM_7ScaleInE0ELSO_0EEEEEENS4_6LayoutISC_NS5_IJNSA_ILi0EEESS_SS_EEEEENS5_IJNS4_10UnderscoreESV_SV_EEEEENS4_13SM90_TMA_LOADENS4_14ComposedLayoutINS4_7SwizzleILi3ELi4ELi3EEENS4_18smem_ptr_flag_bitsILi32EEENSR_INS5_IJNSA_ILi8EEENSA_ILi32EEEEEENS5_IJS15_SB_EEEEEEEvNS4_8identityESY_S19_vS1A_EENS_8epilogue10collective18CollectiveEpilogueINS1C_23Sm100TmaWarpSpecializedILi4ELi2ELi16ELb1ELb0EEEJSG_NS5_IJNSR_ISE_SB_EENSR_IS15_SB_EEEEESH_SI_SH_SI_NS1C_6fusion15FusionCallbacksIS1G_NS1K_17LinearCombinationISH_fSH_fLNS_15FloatRoundStyleE2EEESG_S1J_JEEENS4_5SM1004TMEM4LOAD26SM100_TMEM_LOAD_16dp128b8xESY_S19_NS4_17SM75_U32x4_LDSM_NENS4_14SM90_TMA_STOREES19_NS4_17SM90_U32x4_STSM_NENS4_39AutoVectorizingCopyWithAssumedAlignmentILi128EEEEEEvvEEEEvNT_6ParamsE) ;  /* 0xffffff6c02907950 */ /* 0x000fea0003c3ffff */
.L_x_175:
[----:B------:R-:W-:-:S00]  /*91c0*/  BRA `(.L_x_175) ;  /* 0xfffffffc00fc7947 */ /* 0x000fc0000383ffff */
[----:B------:R-:W-:-:S00]  /*91d0*/  NOP ;  /* 0x0000000000007918 */ /* 0x000fc00000000000 */
        /* <DEDUP_REMOVED lines=10> */
.L_x_176:


//--------------------- .nv.global.init           --------------------------
	.section	.nv.global.init,"aw",@progbits
.nv.global.init:
	.type		$str$27,@object
	.size		$str$27,($str$28 - $str$27)
$str$27:
        /*0000*/ 	.byte	0x28, 0x61, 0x64, 0x64, 0x72, 0x65, 0x73, 0x73, 0x20, 0x26, 0x20, 0x6d, 0x61, 0x73, 0x6b, 0x29
        /*0010*/ 	.byte	0x20, 0x3d, 0x3d, 0x20, 0x30, 0x00
	.type		$str$28,@object
	.size		$str$28,($str$26 - $str$28)
$str$28:
        /*0016*/ 	.byte	0x2f, 0x74, 0x6d, 0x70, 0x2f, 0x63, 0x75, 0x74, 0x6c, 0x61, 0x73, 0x73, 0x5f, 0x73, 0x77, 0x65
        /*0026*/ 	.byte	0x65, 0x70, 0x5f, 0x73, 0x72, 0x63, 0x2f, 0x69, 0x6e, 0x63, 0x6c, 0x75, 0x64, 0x65, 0x2f, 0x63
        /*0036*/ 	.byte	0x75, 0x74, 0x65, 0x2f, 0x70, 0x6f, 0x69, 0x6e, 0x74, 0x65, 0x72, 0x5f, 0x66, 0x6c, 0x61, 0x67
        /*0046*/ 	.byte	0x67, 0x65, 0x64, 0x2e, 0x68, 0x70, 0x70, 0x00
	.type		$str$26,@object
	.size		$str$26,($str$25 - $str$26)
$str$26:
        /*004e*/ 	.byte	0x2f, 0x74, 0x6d, 0x70, 0x2f, 0x63, 0x75, 0x74, 0x6c, 0x61, 0x73, 0x73, 0x5f, 0x73, 0x77, 0x65
        /*005e*/ 	.byte	0x65, 0x70, 0x5f, 0x73, 0x72, 0x63, 0x2f, 0x69, 0x6e, 0x63, 0x6c, 0x75, 0x64, 0x65, 0x2f, 0x63
        /*006e*/ 	.byte	0x75, 0x74, 0x65, 0x2f, 0x61, 0x74, 0x6f, 0x6d, 0x2f, 0x63, 0x6f, 0x70, 0x79, 0x5f, 0x74, 0x72
        /*007e*/ 	.byte	0x61, 0x69, 0x74, 0x73, 0x5f, 0x73, 0x6d, 0x31, 0x30, 0x30, 0x2e, 0x68, 0x70, 0x70, 0x00
	.type		$str$25,@object
	.size		$str$25,(__unnamed_1 - $str$25)
$str$25:
        /*008d*/ 	.byte	0x28, 0x28, 0x75, 0x69, 0x6e, 0x74, 0x33, 0x32, 0x5f, 0x74, 0x28, 0x74, 0x68, 0x72, 0x65, 0x61
        /*009d*/ 	.byte	0x64, 0x49, 0x64, 0x78, 0x2e, 0x78, 0x29, 0x20, 0x2f, 0x20, 0x33, 0x32, 0x29, 0x20, 0x25, 0x20
        /*00ad*/ 	.byte	0x34, 0x29, 0x20, 0x3d, 0x3d, 0x20, 0x28, 0x28, 0x28, 0x74, 0x6d, 0x65, 0x6d, 0x5f, 0x61, 0x64
        /*00bd*/ 	.byte	0x64, 0x72, 0x20, 0x3e, 0x3e, 0x20, 0x31, 0x36, 0x29, 0x20, 0x2f, 0x20, 0x33, 0x32, 0x29, 0x20
        /*00cd*/ 	.byte	0x25, 0x20, 0x34, 0x29, 0x00
	.type		__unnamed_1,@object
	.size		__unnamed_1,(__unnamed_2 - __unnamed_1)
__unnamed_1:
        /*00d2*/ 	.byte	0x61, 0x75, 0x74, 0x6f, 0x20, 0x63, 0x75, 0x74, 0x65, 0x3a, 0x3a, 0x61, 0x73, 0x5f, 0x70, 0x6f
        /* <DEDUP_REMOVED lines=24> */
        /*0262*/ 	.byte	0x30, 0x34, 0x38, 0x3e, 0x3e, 0x3e, 0x3e, 0x5d, 0x00
	.type		__unnamed_2,@object
	.size		__unnamed_2,(.L_2 - __unnamed_2)
__unnamed_2:
        /* <DEDUP_REMOVED lines=45> */
        /*053b*/ 	.byte	0x3e, 0x3e, 0x3e, 0x5d, 0x00
.L_2:


//--------------------- .nv.shared._ZN7cutlass13device_kernelINS_4gemm6kernel13GemmUniversalIN4cute5tupleIJiiiiEEENS1_10collective13CollectiveMmaINS1_35MainloopSm100TmaUmmaWarpSpecializedILi4ELi2ELi4ENS5_IJNS4_1CILi1EEESB_SB_EEEEENS5_IJNSA_ILi64EEENSA_ILi128EEESE_EEENS_10tfloat32_tENS5_IJlSB_lEEESH_SI_NS4_8TiledMMAINS4_8MMA_AtomIJNS4_17SM100_MMA_TF32_SSISH_SH_fLi64ELi128ELNS4_4UMMA5MajorE0ELSN_0ELNSM_7ScaleInE0ELSO_0EEEEEENS4_6LayoutISC_NS5_IJNSA_ILi0EEESS_SS_EEEEENS5_IJNS4_10UnderscoreESV_SV_EEEEENS4_13SM90_TMA_LOADENS4_14ComposedLayoutINS4_7SwizzleILi3ELi4ELi3EEENS4_18smem_ptr_flag_bitsILi32EEENSR_INS5_IJNSA_ILi8EEENSA_ILi32EEEEEENS5_IJS15_SB_EEEEEEEvNS4_8identityESY_S19_vS1A_EENS_8epilogue10collective18CollectiveEpilogueINS1C_23Sm100TmaWarpSpecializedILi4ELi2ELi16ELb1ELb0EEEJSG_NS5_IJNSR_ISE_SB_EENSR_IS15_SB_EEEEESH_SI_SH_SI_NS1C_6fusion15FusionCallbacksIS1G_NS1K_17LinearCombinationISH_fSH_fLNS_15FloatRoundStyleE2EEESG_S1J_JEEENS4_5SM1004TMEM4LOAD26SM100_TMEM_LOAD_16dp128b8xESY_S19_NS4_17SM75_U32x4_LDSM_NENS4_14SM90_TMA_STOREES19_NS4_17SM90_U32x4_STSM_NENS4_39AutoVectorizingCopyWithAssumedAlignmentILi128EEEEEEvvEEEEvNT_6ParamsE --------------------------
	.section	.nv.shared._ZN7cutlass13device_kernelINS_4gemm6kernel13GemmUniversalIN4cute5tupleIJiiiiEEENS1_10collective13CollectiveMmaINS1_35MainloopSm100TmaUmmaWarpSpecializedILi4ELi2ELi4ENS5_IJNS4_1CILi1EEESB_SB_EEEEENS5_IJNSA_ILi64EEENSA_ILi128EEESE_EEENS_10tfloat32_tENS5_IJlSB_lEEESH_SI_NS4_8TiledMMAINS4_8MMA_AtomIJNS4_17SM100_MMA_TF32_SSISH_SH_fLi64ELi128ELNS4_4UMMA5MajorE0ELSN_0ELNSM_7ScaleInE0ELSO_0EEEEEENS4_6LayoutISC_NS5_IJNSA_ILi0EEESS_SS_EEEEENS5_IJNS4_10UnderscoreESV_SV_EEEEENS4_13SM90_TMA_LOADENS4_14ComposedLayoutINS4_7SwizzleILi3ELi4ELi3EEENS4_18smem_ptr_flag_bitsILi32EEENSR_INS5_IJNSA_ILi8EEENSA_ILi32EEEEEENS5_IJS15_SB_EEEEEEEvNS4_8identityESY_S19_vS1A_EENS_8epilogue10collective18CollectiveEpilogueINS1C_23Sm100TmaWarpSpecializedILi4ELi2ELi16ELb1ELb0EEEJSG_NS5_IJNSR_ISE_SB_EENSR_IS15_SB_EEEEESH_SI_SH_SI_NS1C_6fusion15FusionCallbacksIS1G_NS1K_17LinearCombinationISH_fSH_fLNS_15FloatRoundStyleE2EEESG_S1J_JEEENS4_5SM1004TMEM4LOAD26SM100_TMEM_LOAD_16dp128b8xESY_S19_NS4_17SM75_U32x4_LDSM_NENS4_14SM90_TMA_STOREES19_NS4_17SM90_U32x4_STSM_NENS4_39AutoVectorizingCopyWithAssumedAlignmentILi128EEEEEEvvEEEEvNT_6ParamsE,"aw",@nobits
	.sectionflags	@""
	.align	16
	.zero		1024


//--------------------- .nv.shared.reserved.0     --------------------------
	.section	.nv.shared.reserved.0,"aw",@nobits
	.weak		__nv_reservedSMEM_offset_0_alias
	.size		__nv_reservedSMEM_offset_0_alias, 0, 64
	.other		__nv_reservedSMEM_offset_0_alias,@"STO_CUDA_RESERVED_SHARED STV_DEFAULT"
__nv_reservedSMEM_offset_0_alias:
	.zero		0
.nv.shared.reserved.0:
	.zero		64
	.weak		__nv_reservedSMEM_tcgen05_partition
	.type		__nv_reservedSMEM_tcgen05_partition,@object
	.size		__nv_reservedSMEM_tcgen05_partition,(.L_0 - __nv_reservedSMEM_tcgen05_partition)
__nv_reservedSMEM_tcgen05_partition:
	.zero		32
.L_0:


//--------------------- .nv.global                --------------------------
	.section	.nv.global,"aw",@nobits
.nv.global:
	.type		_ZN40_INTERNAL_3f1488fd_4_k_cu_a6285c07_245104cute1_E,@object
	.size		_ZN40_INTERNAL_3f1488fd_4_k_cu_a6285c07_245104cute1_E,(_ZN40_INTERNAL_3f1488fd_4_k_cu_a6285c07_245104cuda3std3__45__cpo6cbeginE - _ZN40_INTERNAL_3f1488fd_4_k_cu_a6285c07_245104cute1_E)
_ZN40_INTERNAL_3f1488fd_4_k_cu_a6285c07_245104cute1_E:
	.zero		1
	.type		_ZN40_INTERNAL_3f1488fd_4_k_cu_a6285c07_245104cuda3std3__45__cpo6cbeginE,@object
	.size		_ZN40_INTERNAL_3f1488fd_4_k_cu_a6285c07_245104cuda3std3__45__cpo6cbeginE,(_ZN40_INTERNAL_3f1488fd_4_k_cu_a6285c07_245104cuda3std3__48in_placeE - _ZN40_INTERNAL_3f1488fd_4_k_cu_a6285c07_245104cuda3std3__45__cpo6cbeginE)
_ZN40_INTERNAL_3f1488fd_4_k_cu_a6285c07_245104cuda3std3__45__cpo6cbeginE:
	.zero		1
	.type		_ZN40_INTERNAL_3f1488fd_4_k_cu_a6285c07_245104cuda3std3__48in_placeE,@object
	.size		_ZN40_INTERNAL_3f1488fd_4_k_cu_a6285c07_245104cuda3std3__48in_placeE,(_ZN40_INTERNAL_3f1488fd_4_k_cu_a6285c07_245104cuda3std6ranges3__45__cpo9iter_moveE - _ZN40_INTERNAL_3f1488fd_4_k_cu_a6285c07_245104cuda3std3__48in_placeE)
_ZN40_INTERNAL_3f1488fd_4_k_cu_a6285c07_245104cuda3std3__48in_placeE:
	.zero		1
	.type		_ZN40_INTERNAL_3f1488fd_4_k_cu_a6285c07_245104cuda3std6ranges3__45__cpo9iter_moveE,@object
	.size		_ZN40_INTERNAL_3f1488fd_4_k_cu_a6285c07_245104cuda3std6ranges3__45__cpo9iter_moveE,(_ZN40_INTERNAL_3f1488fd_4_k_cu_a6285c07_245104cuda3std3__45__cpo5beginE - _ZN40_INTERNAL_3f1488fd_4_k_cu_a6285c07_245104cuda3std6ranges3__45__cpo9iter_moveE)
_ZN40_INTERNAL_3f1488fd_4_k_cu_a6285c07_245104cuda3std6ranges3__45__cpo9iter_moveE:
	.zero		1
	.type		_ZN40_INTERNAL_3f1488fd_4_k_cu_a6285c07_245104cuda3std3__45__cpo5beginE,@object
	.size		_ZN40_INTERNAL_3f1488fd_4_k_cu_a6285c07_245104cuda3std3__45__cpo5beginE,(_ZN40_INTERNAL_3f1488fd_4_k_cu_a6285c07_245104cuda3std3__442_GLOBAL__N__3f1488fd_4_k_cu_a6285c07_245106ignoreE - _ZN40_INTERNAL_3f1488fd_4_k_cu_a6285c07_245104cuda3std3__45__cpo5beginE)
_ZN40_INTERNAL_3f1488fd_4_k_cu_a6285c07_245104cuda3std3__45__cpo5beginE:
	.zero		1
	.type		_ZN40_INTERNAL_3f1488fd_4_k_cu_a6285c07_245104cuda3std3__442_GLOBAL__N__3f1488fd_4_k_cu_a6285c07_245106ignoreE,@object
	.size		_ZN40_INTERNAL_3f1488fd_4_k_cu_a6285c07_245104cuda3std3__442_GLOBAL__N__3f1488fd_4_k_cu_a6285c07_245106ignoreE,(_ZN40_INTERNAL_3f1488fd_4_k_cu_a6285c07_245104cute7productE - _ZN40_INTERNAL_3f1488fd_4_k_cu_a6285c07_245104cuda3std3__442_GLOBAL__N__3f1488fd_4_k_cu_a6285c07_245106ignoreE)
_ZN40_INTERNAL_3f1488fd_4_k_cu_a6285c07_245104cuda3std3__442_GLOBAL__N__3f1488fd_4_k_cu_a6285c07_245106ignoreE:
	.zero		1
	.type		_ZN40_INTERNAL_3f1488fd_4_k_cu_a6285c07_245104cute7productE,@object
	.size		_ZN40_INTERNAL_3f1488fd_4_k_cu_a6285c07_245104cute7productE,(_ZN40_INTERNAL_3f1488fd_4_k_cu_a6285c07_245104cuda3std3__45__cpo3endE - _ZN40_INTERNAL_3f1488fd_4_k_cu_a6285c07_245104cute7productE)
_ZN40_INTERNAL_3f1488fd_4_k_cu_a6285c07_245104cute7productE:
	.zero		1
	.type		_ZN40_INTERNAL_3f1488fd_4_k_cu_a6285c07_245104cuda3std3__45__cpo3endE,@object
	.size		_ZN40_INTERNAL_3f1488fd_4_k_cu_a6285c07_245104cuda3std3__45__cpo3endE,(_ZN40_INTERNAL_3f1488fd_4_k_cu_a6285c07_245104cuda3std3__419piecewise_constructE - _ZN40_INTERNAL_3f1488fd_4_k_cu_a6285c07_245104cuda3std3__45__cpo3endE)
_ZN40_INTERNAL_3f1488fd_4_k_cu_a6285c07_245104cuda3std3__45__cpo3endE:
	.zero		1
	.type		_ZN40_INTERNAL_3f1488fd_4_k_cu_a6285c07_245104cuda3std3__419piecewise_constructE,@object
	.size		_ZN40_INTERNAL_3f1488fd_4_k_cu_a6285c07_245104cuda3std3__419piecewise_constructE,(_ZN40_INTERNAL_3f1488fd_4_k_cu_a6285c07_245104cuda3std3__45__cpo4cendE - _ZN40_INTERNAL_3f1488fd_4_k_cu_a6285c07_245104cuda3std3__419piecewise_constructE)
_ZN40_INTERNAL_3f1488fd_4_k_cu_a6285c07_245104cuda3std3__419piecewise_constructE:
	.zero		1
	.type		_ZN40_INTERNAL_3f1488fd_4_k_cu_a6285c07_245104cuda3std3__45__cpo4cendE,@object
	.size		_ZN40_INTERNAL_3f1488fd_4_k_cu_a6285c07_245104cuda3std3__45__cpo4cendE,(_ZN40_INTERNAL_3f1488fd_4_k_cu_a6285c07_245104cuda3std6ranges3__45__cpo4swapE - _ZN40_INTERNAL_3f1488fd_4_k_cu_a6285c07_245104cuda3std3__45__cpo4cendE)
_ZN40_INTERNAL_3f1488fd_4_k_cu_a6285c07_245104cuda3std3__45__cpo4cendE:
	.zero		1
	.type		_ZN40_INTERNAL_3f1488fd_4_k_cu_a6285c07_245104cuda3std6ranges3__45__cpo4swapE,@object
	.size		_ZN40_INTERNAL_3f1488fd_4_k_cu_a6285c07_245104cuda3std6ranges3__45__cpo4swapE,(.L_10 - _ZN40_INTERNAL_3f1488fd_4_k_cu_a6285c07_245104cuda3std6ranges3__45__cpo4swapE)
_ZN40_INTERNAL_3f1488fd_4_k_cu_a6285c07_245104cuda3std6ranges3__45__cpo4swapE:
	.zero		1
.L_10:


//--------------------- .nv.constant0._ZN7cutlass13device_kernelINS_4gemm6kernel13GemmUniversalIN4cute5tupleIJiiiiEEENS1_10collective13CollectiveMmaINS1_35MainloopSm100TmaUmmaWarpSpecializedILi4ELi2ELi4ENS5_IJNS4_1CILi1EEESB_SB_EEEEENS5_IJNSA_ILi64EEENSA_ILi128EEESE_EEENS_10tfloat32_tENS5_IJlSB_lEEESH_SI_NS4_8TiledMMAINS4_8MMA_AtomIJNS4_17SM100_MMA_TF32_SSISH_SH_fLi64ELi128ELNS4_4UMMA5MajorE0ELSN_0ELNSM_7ScaleInE0ELSO_0EEEEEENS4_6LayoutISC_NS5_IJNSA_ILi0EEESS_SS_EEEEENS5_IJNS4_10UnderscoreESV_SV_EEEEENS4_13SM90_TMA_LOADENS4_14ComposedLayoutINS4_7SwizzleILi3ELi4ELi3EEENS4_18smem_ptr_flag_bitsILi32EEENSR_INS5_IJNSA_ILi8EEENSA_ILi32EEEEEENS5_IJS15_SB_EEEEEEEvNS4_8identityESY_S19_vS1A_EENS_8epilogue10collective18CollectiveEpilogueINS1C_23Sm100TmaWarpSpecializedILi4ELi2ELi16ELb1ELb0EEEJSG_NS5_IJNSR_ISE_SB_EENSR_IS15_SB_EEEEESH_SI_SH_SI_NS1C_6fusion15FusionCallbacksIS1G_NS1K_17LinearCombinationISH_fSH_fLNS_15FloatRoundStyleE2EEESG_S1J_JEEENS4_5SM1004TMEM4LOAD26SM100_TMEM_LOAD_16dp128b8xESY_S19_NS4_17SM75_U32x4_LDSM_NENS4_14SM90_TMA_STOREES19_NS4_17SM90_U32x4_STSM_NENS4_39AutoVectorizingCopyWithAssumedAlignmentILi128EEEEEEvvEEEEvNT_6ParamsE --------------------------
	.section	.nv.constant0._ZN7cutlass13device_kernelINS_4gemm6kernel13GemmUniversalIN4cute5tupleIJiiiiEEENS1_10collective13CollectiveMmaINS1_35MainloopSm100TmaUmmaWarpSpecializedILi4ELi2ELi4ENS5_IJNS4_1CILi1EEESB_SB_EEEEENS5_IJNSA_ILi64EEENSA_ILi128EEESE_EEENS_10tfloat32_tENS5_IJlSB_lEEESH_SI_NS4_8TiledMMAINS4_8MMA_AtomIJNS4_17SM100_MMA_TF32_SSISH_SH_fLi64ELi128ELNS4_4UMMA5MajorE0ELSN_0ELNSM_7ScaleInE0ELSO_0EEEEEENS4_6LayoutISC_NS5_IJNSA_ILi0EEESS_SS_EEEEENS5_IJNS4_10UnderscoreESV_SV_EEEEENS4_13SM90_TMA_LOADENS4_14ComposedLayoutINS4_7SwizzleILi3ELi4ELi3EEENS4_18smem_ptr_flag_bitsILi32EEENSR_INS5_IJNSA_ILi8EEENSA_ILi32EEEEEENS5_IJS15_SB_EEEEEEEvNS4_8identityESY_S19_vS1A_EENS_8epilogue10collective18CollectiveEpilogueINS1C_23Sm100TmaWarpSpecializedILi4ELi2ELi16ELb1ELb0EEEJSG_NS5_IJNSR_ISE_SB_EENSR_IS15_SB_EEEEESH_SI_SH_SI_NS1C_6fusion15FusionCallbacksIS1G_NS1K_17LinearCombinationISH_fSH_fLNS_15FloatRoundStyleE2EEESG_S1J_JEEENS4_5SM1004TMEM4LOAD26SM100_TMEM_LOAD_16dp128b8xESY_S19_NS4_17SM75_U32x4_LDSM_NENS4_14SM90_TMA_STOREES19_NS4_17SM90_U32x4_STSM_NENS4_39AutoVectorizingCopyWithAssumedAlignmentILi128EEEEEEvvEEEEvNT_6ParamsE,"a",@progbits
	.sectionflags	@""
	.align	4
.nv.constant0._ZN7cutlass13device_kernelINS_4gemm6kernel13GemmUniversalIN4cute5tupleIJiiiiEEENS1_10collective13CollectiveMmaINS1_35MainloopSm100TmaUmmaWarpSpecializedILi4ELi2ELi4ENS5_IJNS4_1CILi1EEESB_SB_EEEEENS5_IJNSA_ILi64EEENSA_ILi128EEESE_EEENS_10tfloat32_tENS5_IJlSB_lEEESH_SI_NS4_8TiledMMAINS4_8MMA_AtomIJNS4_17SM100_MMA_TF32_SSISH_SH_fLi64ELi128ELNS4_4UMMA5MajorE0ELSN_0ELNSM_7ScaleInE0ELSO_0EEEEEENS4_6LayoutISC_NS5_IJNSA_ILi0EEESS_SS_EEEEENS5_IJNS4_10UnderscoreESV_SV_EEEEENS4_13SM90_TMA_LOADENS4_14ComposedLayoutINS4_7SwizzleILi3ELi4ELi3EEENS4_18smem_ptr_flag_bitsILi32EEENSR_INS5_IJNSA_ILi8EEENSA_ILi32EEEEEENS5_IJS15_SB_EEEEEEEvNS4_8identityESY_S19_vS1A_EENS_8epilogue10collective18CollectiveEpilogueINS1C_23Sm100TmaWarpSpecializedILi4ELi2ELi16ELb1ELb0EEEJSG_NS5_IJNSR_ISE_SB_EENSR_IS15_SB_EEEEESH_SI_SH_SI_NS1C_6fusion15FusionCallbacksIS1G_NS1K_17LinearCombinationISH_fSH_fLNS_15FloatRoundStyleE2EEESG_S1J_JEEENS4_5SM1004TMEM4LOAD26SM100_TMEM_LOAD_16dp128b8xESY_S19_NS4_17SM75_U32x4_LDSM_NENS4_14SM90_TMA_STOREES19_NS4_17SM90_U32x4_STSM_NENS4_39AutoVectorizingCopyWithAssumedAlignmentILi128EEEEEEvvEEEEvNT_6ParamsE:
	.zero		2944


//--------------------- SYMBOLS --------------------------

	.type		.nv.reservedSmem.offset0,@object
	.size		.nv.reservedSmem.offset0,0x4
	.type		.nv.reservedSmem.cap,@object
	.size		.nv.reservedSmem.cap,0x4
	.type		__assertfail,@function
